	.target	sm_100a

	.elftype	@"ET_EXEC"


//--------------------- .note.nv.tkinfo           --------------------------
	.section	.note.nv.tkinfo,"",@"SHT_NOTE"
	.sectionflags	@"SHF_NOTE_NV_TKINFO"
	.tkinfo
        /*0018*/ 	.word	0x00000002
        /*0030*/ 	.string	""
        /*0030*/ 	.string	"ptxas"
        /*0030*/ 	.string	"Cuda compilation tools, release 13.0, V13.0.88"
        /*0030*/ 	.string	"Build cuda_13.0.r13.0/compiler.36424714_0"
        /*0030*/ 	.string	"-arch sm_100a -m 64 "



//--------------------- .note.nv.cuinfo           --------------------------
	.section	.note.nv.cuinfo,"",@"SHT_NOTE"
	.sectionflags	@"SHF_NOTE_NV_CUINFO"
        /*0018*/ 	.short	0x0002
        /*001a*/ 	.short	0x0064
        /*001c*/ 	.short	0x0082
	.zero		2


//--------------------- .nv.info                  --------------------------
	.section	.nv.info,"",@"SHT_CUDA_INFO"
	.align	4


	//----- nvinfo : EIATTR_REGCOUNT
	.align		4
        /*0000*/ 	.byte	0x04, 0x2f
        /*0002*/ 	.short	(.L_19 - .L_18)
	.align		4
.L_18:
        /*0004*/ 	.word	index@(_ZN7cutlass13device_kernelINS_4gemm6kernel13GemmUniversalIN4cute5tupleIJiiiiEEENS1_10collective13CollectiveMmaINS1_35MainloopSm100TmaUmmaWarpSpecializedILi16ELi2ELi4ENS5_IJNS4_1CILi2EEESB_NSA_ILi1EEEEEEEENS5_IJNSA_ILi256EEENSA_ILi128EEENSA_ILi64EEEEEEaNS5_IJlSC_lEEEaSJ_NS4_8TiledMMAINS4_8MMA_AtomIJNS4_21SM100_MMA_S8_2x1SM_SSIaaiLi256ELi128ELNS4_4UMMA5MajorE0ELSO_0ELNSN_8SaturateE0EEEEEENS4_6LayoutINS5_IJSC_SC_SC_EEENS5_IJNSA_ILi0EEESU_SU_EEEEENS5_IJNS4_10UnderscoreESX_SX_EEEEENS4_28SM100_TMA_2SM_LOAD_MULTICASTENS4_14ComposedLayoutINS4_7SwizzleILi2ELi4ELi3EEENS4_18smem_ptr_flag_bitsILi8EEENSS_INS5_IJNSA_ILi8EEESH_EEENS5_IJSH_SC_EEEEEEEvNS4_8identityENS4_18SM100_TMA_2SM_LOADES1A_vS1B_EENS_8epilogue10collective18CollectiveEpilogueINS1E_23Sm100TmaWarpSpecializedILi2ELi2ELi64ELb0ELb0EEEJNS5_IJSG_SG_SH_EEENS5_IJNSS_ISG_SC_EENSS_ISH_SC_EEEEEaSJ_aSJ_NS1E_6fusion15FusionCallbacksIS1I_NS1N_17LinearCombinationIaiaiLNS_15FloatRoundStyleE2EEES1J_S1M_JEEENS4_5SM1004TMEM4LOAD26SM100_TMEM_LOAD_32dp32b64xENS4_13SM90_TMA_LOADES1A_NS4_39AutoVectorizingCopyWithAssumedAlignmentILi128EEENS4_14SM90_TMA_STOREES1A_S1Z_S1Z_EEEvvEEEEvNT_6ParamsE)
        /*0008*/ 	.word	0x000000a2


	//----- nvinfo : EIATTR_FRAME_SIZE
	.align		4
.L_19:
        /*000c*/ 	.byte	0x04, 0x11
        /*000e*/ 	.short	(.L_21 - .L_20)
	.align		4
.L_20:
        /*0010*/ 	.word	index@($__internal_2_$__cuda_sm10x_tcgen05_guardrail_trap_unallocated_columns_being_dealloced)
        /*0014*/ 	.word	0x00000000


	//----- nvinfo : EIATTR_FRAME_SIZE
	.align		4
.L_21:
        /*0018*/ 	.byte	0x04, 0x11
        /*001a*/ 	.short	(.L_23 - .L_22)
	.align		4
.L_22:
        /*001c*/ 	.word	index@($__internal_1_$__cuda_sm10x_tcgen05_guardrail_trap_phase_invalid_during_alloc)
        /*0020*/ 	.word	0x00000000


	//----- nvinfo : EIATTR_FRAME_SIZE
	.align		4
.L_23:
        /*0024*/ 	.byte	0x04, 0x11
        /*0026*/ 	.short	(.L_25 - .L_24)
	.align		4
.L_24:
        /*0028*/ 	.word	index@($__internal_0_$__cuda_sm10x_tcgen05_guardrail_trap_col_being_dealloced_not_returned_by_alloc)
        /*002c*/ 	.word	0x00000000


	//----- nvinfo : EIATTR_FRAME_SIZE
	.align		4
.L_25:
        /*0030*/ 	.byte	0x04, 0x11
        /*0032*/ 	.short	(.L_27 - .L_26)
	.align		4
.L_26:
        /*0034*/ 	.word	index@(_ZN7cutlass13device_kernelINS_4gemm6kernel13GemmUniversalIN4cute5tupleIJiiiiEEENS1_10collective13CollectiveMmaINS1_35MainloopSm100TmaUmmaWarpSpecializedILi16ELi2ELi4ENS5_IJNS4_1CILi2EEESB_NSA_ILi1EEEEEEEENS5_IJNSA_ILi256EEENSA_ILi128EEENSA_ILi64EEEEEEaNS5_IJlSC_lEEEaSJ_NS4_8TiledMMAINS4_8MMA_AtomIJNS4_21SM100_MMA_S8_2x1SM_SSIaaiLi256ELi128ELNS4_4UMMA5MajorE0ELSO_0ELNSN_8SaturateE0EEEEEENS4_6LayoutINS5_IJSC_SC_SC_EEENS5_IJNSA_ILi0EEESU_SU_EEEEENS5_IJNS4_10UnderscoreESX_SX_EEEEENS4_28SM100_TMA_2SM_LOAD_MULTICASTENS4_14ComposedLayoutINS4_7SwizzleILi2ELi4ELi3EEENS4_18smem_ptr_flag_bitsILi8EEENSS_INS5_IJNSA_ILi8EEESH_EEENS5_IJSH_SC_EEEEEEEvNS4_8identityENS4_18SM100_TMA_2SM_LOADES1A_vS1B_EENS_8epilogue10collective18CollectiveEpilogueINS1E_23Sm100TmaWarpSpecializedILi2ELi2ELi64ELb0ELb0EEEJNS5_IJSG_SG_SH_EEENS5_IJNSS_ISG_SC_EENSS_ISH_SC_EEEEEaSJ_aSJ_NS1E_6fusion15FusionCallbacksIS1I_NS1N_17LinearCombinationIaiaiLNS_15FloatRoundStyleE2EEES1J_S1M_JEEENS4_5SM1004TMEM4LOAD26SM100_TMEM_LOAD_32dp32b64xENS4_13SM90_TMA_LOADES1A_NS4_39AutoVectorizingCopyWithAssumedAlignmentILi128EEENS4_14SM90_TMA_STOREES1A_S1Z_S1Z_EEEvvEEEEvNT_6ParamsE)
        /*0038*/ 	.word	0x00000000


	//----- nvinfo : EIATTR_MIN_STACK_SIZE
	.align		4
.L_27:
        /*003c*/ 	.byte	0x04, 0x12
        /*003e*/ 	.short	(.L_29 - .L_28)
	.align		4
.L_28:
        /*0040*/ 	.word	index@(_ZN7cutlass13device_kernelINS_4gemm6kernel13GemmUniversalIN4cute5tupleIJiiiiEEENS1_10collective13CollectiveMmaINS1_35MainloopSm100TmaUmmaWarpSpecializedILi16ELi2ELi4ENS5_IJNS4_1CILi2EEESB_NSA_ILi1EEEEEEEENS5_IJNSA_ILi256EEENSA_ILi128EEENSA_ILi64EEEEEEaNS5_IJlSC_lEEEaSJ_NS4_8TiledMMAINS4_8MMA_AtomIJNS4_21SM100_MMA_S8_2x1SM_SSIaaiLi256ELi128ELNS4_4UMMA5MajorE0ELSO_0ELNSN_8SaturateE0EEEEEENS4_6LayoutINS5_IJSC_SC_SC_EEENS5_IJNSA_ILi0EEESU_SU_EEEEENS5_IJNS4_10UnderscoreESX_SX_EEEEENS4_28SM100_TMA_2SM_LOAD_MULTICASTENS4_14ComposedLayoutINS4_7SwizzleILi2ELi4ELi3EEENS4_18smem_ptr_flag_bitsILi8EEENSS_INS5_IJNSA_ILi8EEESH_EEENS5_IJSH_SC_EEEEEEEvNS4_8identityENS4_18SM100_TMA_2SM_LOADES1A_vS1B_EENS_8epilogue10collective18CollectiveEpilogueINS1E_23Sm100TmaWarpSpecializedILi2ELi2ELi64ELb0ELb0EEEJNS5_IJSG_SG_SH_EEENS5_IJNSS_ISG_SC_EENSS_ISH_SC_EEEEEaSJ_aSJ_NS1E_6fusion15FusionCallbacksIS1I_NS1N_17LinearCombinationIaiaiLNS_15FloatRoundStyleE2EEES1J_S1M_JEEENS4_5SM1004TMEM4LOAD26SM100_TMEM_LOAD_32dp32b64xENS4_13SM90_TMA_LOADES1A_NS4_39AutoVectorizingCopyWithAssumedAlignmentILi128EEENS4_14SM90_TMA_STOREES1A_S1Z_S1Z_EEEvvEEEEvNT_6ParamsE)
        /*0044*/ 	.word	0x00000000
.L_29:


//--------------------- .nv.compat                --------------------------
	.section	.nv.compat,"",@"SHT_CUDA_COMPAT_INFO"
	.align	4
        /*0000*/ 	.byte	0x02, 0x09, 0x01, 0x00, 0x02, 0x02, 0x03, 0x00, 0x02, 0x05, 0x06, 0x00, 0x03, 0x07, 0x01, 0x01
        /*0010*/ 	.byte	0x02, 0x03, 0x01, 0x00, 0x02, 0x06, 0x01, 0x00, 0x04, 0x0b, 0x08, 0x00, 0x01, 0x00, 0x00, 0x00
        /*0020*/ 	.byte	0x00, 0x00, 0x00, 0x00


//--------------------- .nv.info._ZN7cutlass13device_kernelINS_4gemm6kernel13GemmUniversalIN4cute5tupleIJiiiiEEENS1_10collective13CollectiveMmaINS1_35MainloopSm100TmaUmmaWarpSpecializedILi16ELi2ELi4ENS5_IJNS4_1CILi2EEESB_NSA_ILi1EEEEEEEENS5_IJNSA_ILi256EEENSA_ILi128EEENSA_ILi64EEEEEEaNS5_IJlSC_lEEEaSJ_NS4_8TiledMMAINS4_8MMA_AtomIJNS4_21SM100_MMA_S8_2x1SM_SSIaaiLi256ELi128ELNS4_4UMMA5MajorE0ELSO_0ELNSN_8SaturateE0EEEEEENS4_6LayoutINS5_IJSC_SC_SC_EEENS5_IJNSA_ILi0EEESU_SU_EEEEENS5_IJNS4_10UnderscoreESX_SX_EEEEENS4_28SM100_TMA_2SM_LOAD_MULTICASTENS4_14ComposedLayoutINS4_7SwizzleILi2ELi4ELi3EEENS4_18smem_ptr_flag_bitsILi8EEENSS_INS5_IJNSA_ILi8EEESH_EEENS5_IJSH_SC_EEEEEEEvNS4_8identityENS4_18SM100_TMA_2SM_LOADES1A_vS1B_EENS_8epilogue10collective18CollectiveEpilogueINS1E_23Sm100TmaWarpSpecializedILi2ELi2ELi64ELb0ELb0EEEJNS5_IJSG_SG_SH_EEENS5_IJNSS_ISG_SC_EENSS_ISH_SC_EEEEEaSJ_aSJ_NS1E_6fusion15FusionCallbacksIS1I_NS1N_17LinearCombinationIaiaiLNS_15FloatRoundStyleE2EEES1J_S1M_JEEENS4_5SM1004TMEM4LOAD26SM100_TMEM_LOAD_32dp32b64xENS4_13SM90_TMA_LOADES1A_NS4_39AutoVectorizingCopyWithAssumedAlignmentILi128EEENS4_14SM90_TMA_STOREES1A_S1Z_S1Z_EEEvvEEEEvNT_6ParamsE --------------------------
	.section	.nv.info._ZN7cutlass13device_kernelINS_4gemm6kernel13GemmUniversalIN4cute5tupleIJiiiiEEENS1_10collective13CollectiveMmaINS1_35MainloopSm100TmaUmmaWarpSpecializedILi16ELi2ELi4ENS5_IJNS4_1CILi2EEESB_NSA_ILi1EEEEEEEENS5_IJNSA_ILi256EEENSA_ILi128EEENSA_ILi64EEEEEEaNS5_IJlSC_lEEEaSJ_NS4_8TiledMMAINS4_8MMA_AtomIJNS4_21SM100_MMA_S8_2x1SM_SSIaaiLi256ELi128ELNS4_4UMMA5MajorE0ELSO_0ELNSN_8SaturateE0EEEEEENS4_6LayoutINS5_IJSC_SC_SC_EEENS5_IJNSA_ILi0EEESU_SU_EEEEENS5_IJNS4_10UnderscoreESX_SX_EEEEENS4_28SM100_TMA_2SM_LOAD_MULTICASTENS4_14ComposedLayoutINS4_7SwizzleILi2ELi4ELi3EEENS4_18smem_ptr_flag_bitsILi8EEENSS_INS5_IJNSA_ILi8EEESH_EEENS5_IJSH_SC_EEEEEEEvNS4_8identityENS4_18SM100_TMA_2SM_LOADES1A_vS1B_EENS_8epilogue10collective18CollectiveEpilogueINS1E_23Sm100TmaWarpSpecializedILi2ELi2ELi64ELb0ELb0EEEJNS5_IJSG_SG_SH_EEENS5_IJNSS_ISG_SC_EENSS_ISH_SC_EEEEEaSJ_aSJ_NS1E_6fusion15FusionCallbacksIS1I_NS1N_17LinearCombinationIaiaiLNS_15FloatRoundStyleE2EEES1J_S1M_JEEENS4_5SM1004TMEM4LOAD26SM100_TMEM_LOAD_32dp32b64xENS4_13SM90_TMA_LOADES1A_NS4_39AutoVectorizingCopyWithAssumedAlignmentILi128EEENS4_14SM90_TMA_STOREES1A_S1Z_S1Z_EEEvvEEEEvNT_6ParamsE,"",@"SHT_CUDA_INFO"
	.sectionflags	@""
	.align	4


	//----- nvinfo : EIATTR_CUDA_API_VERSION
	.align		4
        /*0000*/ 	.byte	0x04, 0x37
        /*0002*/ 	.short	(.L_31 - .L_30)
.L_30:
        /*0004*/ 	.word	0x00000082


	//----- nvinfo : EIATTR_KPARAM_INFO
	.align		4
.L_31:
        /*0008*/ 	.byte	0x04, 0x17
        /*000a*/ 	.short	(.L_33 - .L_32)
.L_32:
        /*000c*/ 	.word	0x00000000
        /*0010*/ 	.short	0x0000
        /*0012*/ 	.short	0x0000
        /*0014*/ 	.byte	0x00, 0xf0, 0x01, 0x20


	//----- nvinfo : EIATTR_AT_ENTRY_FRAGMENTS
	.align		4
.L_33:
        /*0018*/ 	.byte	0x04, 0x4f
        /*001a*/ 	.short	(.L_35 - .L_34)


	//   ....[0]....
.L_34:
        /*001c*/ 	.word	0x00000007


	//----- nvinfo : EIATTR_RESERVED_SMEM_USED
	.align		4
.L_35:
        /*0020*/ 	.byte	0x01, 0x41
	.zero		2


	//----- nvinfo : EIATTR_SPARSE_MMA_MASK
	.align		4
        /*0024*/ 	.byte	0x03, 0x50
        /*0026*/ 	.short	0x0000


	//----- nvinfo : EIATTR_TCGEN05_2CTA_USED
	.align		4
        /*0028*/ 	.byte	0x01, 0x52
	.zero		2


	//----- nvinfo : EIATTR_MAXREG_COUNT
	.align		4
        /*002c*/ 	.byte	0x03, 0x1b
        /*002e*/ 	.short	0x00ff


	//----- nvinfo : EIATTR_NUM_BARRIERS
	.align		4
        /*0030*/ 	.byte	0x02, 0x4c
        /*0032*/ 	.byte	0x07
	.zero		1


	//----- nvinfo : EIATTR_EXTERNS
	.align		4
        /*0034*/ 	.byte	0x04, 0x0f
        /*0036*/ 	.short	(.L_37 - .L_36)


	//   ....[0]....
	.align		4
.L_36:
        /*0038*/ 	.word	index@(__assertfail)


	//----- nvinfo : EIATTR_MERCURY_ISA_VERSION
	.align		4
.L_37:
        /*003c*/ 	.byte	0x03, 0x5f
        /*003e*/ 	.short	0x0101


	//----- nvinfo : EIATTR_INT_WARP_WIDE_INSTR_OFFSETS
	.align		4
        /*0040*/ 	.byte	0x04, 0x31
        /*0042*/ 	.short	(.L_39 - .L_38)


	//   ....[0]....
.L_38:
        /*0044*/ 	.word	0x00000ee0


	//   ....[1]....
        /*0048*/ 	.word	0x00000f80


	//   ....[2]....
        /*004c*/ 	.word	0x00004a30


	//   ....[3]....
        /*0050*/ 	.word	0x00004a50


	//   ....[4]....
        /*0054*/ 	.word	0x00004a80


	//   ....[5]....
        /*0058*/ 	.word	0x000055a0


	//   ....[6]....
        /*005c*/ 	.word	0x00005610


	//   ....[7]....
        /*0060*/ 	.word	0x000056f0


	//   ....[8]....
        /*0064*/ 	.word	0x000057a0


	//----- nvinfo : EIATTR_COOP_GROUP_MASK_REGIDS
	.align		4
.L_39:
        /*0068*/ 	.byte	0x04, 0x29
        /*006a*/ 	.short	(.L_41 - .L_40)


	//   ....[0]....
.L_40:
        /*006c*/ 	.word	0xffffffff


	//   ....[1]....
        /*0070*/ 	.word	0xffffffff


	//   ....[2]....
        /*0074*/ 	.word	0xffffffff


	//   ....[3]....
        /*0078*/ 	.word	0xffffffff


	//   ....[4]....
        /*007c*/ 	.word	0xffffffff


	//   ....[5]....
        /*0080*/ 	.word	0xffffffff


	//   ....[6]....
        /*0084*/ 	.word	0xffffffff


	//   ....[7]....
        /*0088*/ 	.word	0xffffffff


	//   ....[8]....
        /*008c*/ 	.word	0xffffffff


	//   ....[9]....
        /*0090*/ 	.word	0xffffffff


	//   ....[10]....
        /*0094*/ 	.word	0xffffffff


	//   ....[11]....
        /*0098*/ 	.word	0xffffffff


	//   ....[12]....
        /*009c*/ 	.word	0xffffffff


	//   ....[13]....
        /*00a0*/ 	.word	0xffffffff


	//----- nvinfo : EIATTR_COOP_GROUP_INSTR_OFFSETS
	.align		4
.L_41:
        /*00a4*/ 	.byte	0x04, 0x28
        /*00a6*/ 	.short	(.L_43 - .L_42)


	//   ....[0]....
.L_42:
        /*00a8*/ 	.word	0x000000b0


	//   ....[1]....
        /*00ac*/ 	.word	0x00000520


	//   ....[2]....
        /*00b0*/ 	.word	0x00000890


	//   ....[3]....
        /*00b4*/ 	.word	0x000009e0


	//   ....[4]....
        /*00b8*/ 	.word	0x00000ad0


	//   ....[5]....
        /*00bc*/ 	.word	0x00000c30


	//   ....[6]....
        /*00c0*/ 	.word	0x00000dc0


	//   ....[7]....
        /*00c4*/ 	.word	0x00001000


	//   ....[8]....
        /*00c8*/ 	.word	0x00002380


	//   ....[9]....
        /*00cc*/ 	.word	0x000038f0


	//   ....[10]....
        /*00d0*/ 	.word	0x00003dc0


	//   ....[11]....
        /*00d4*/ 	.word	0x00003df0


	//   ....[12]....
        /*00d8*/ 	.word	0x00004930


	//   ....[13]....
        /*00dc*/ 	.word	0x00004b40


	//----- nvinfo : EIATTR_VRC_CTA_INIT_COUNT
	.align		4
.L_43:
        /*00e0*/ 	.byte	0x02, 0x4a
        /*00e2*/ 	.byte	0x80
	.zero		1


	//----- nvinfo : EIATTR_SYSCALL_OFFSETS
	.align		4
        /*00e4*/ 	.byte	0x04, 0x46
        /*00e6*/ 	.short	(.L_45 - .L_44)


	//   ....[0]....
.L_44:
        /*00e8*/ 	.word	0x00006390


	//   ....[1]....
        /*00ec*/ 	.word	0x000064d0


	//   ....[2]....
        /*00f0*/ 	.word	0x00006d60


	//   ....[3]....
        /*00f4*/ 	.word	0x00008360


	//----- nvinfo : EIATTR_MBARRIER_INSTR_OFFSETS
	.align		4
.L_45:
        /*00f8*/ 	.byte	0x04, 0x39
        /*00fa*/ 	.short	(.L_47 - .L_46)


	//   ....[0]....
.L_46:
        /*00fc*/ 	.word	0x00000670
        /*0100*/ 	.word	0x000000ff
        /*0104*/ 	.word	0x00000000
        /*0108*/ 	.short	0x0100
        /*010a*/ 	.byte	0x04
	.zero		1


	//   ....[1]....
        /*010c*/ 	.word	0x00000680
        /*0110*/ 	.word	0x000000ff
        /*0114*/ 	.word	0x00000080
        /*0118*/ 	.short	0x0100
        /*011a*/ 	.byte	0x04
	.zero		1


	//   ....[2]....
        /*011c*/ 	.word	0x00000690
        /*0120*/ 	.word	0x000000ff
        /*0124*/ 	.word	0x00000008
        /*0128*/ 	.short	0x0100
        /*012a*/ 	.byte	0x04
	.zero		1


	//   ....[3]....
        /*012c*/ 	.word	0x000006a0
        /*0130*/ 	.word	0x000000ff
        /*0134*/ 	.word	0x00000088
        /*0138*/ 	.short	0x0100
        /*013a*/ 	.byte	0x04
	.zero		1


	//   ....[4]....
        /*013c*/ 	.word	0x000006b0
        /*0140*/ 	.word	0x000000ff
        /*0144*/ 	.word	0x00000010
        /*0148*/ 	.short	0x0100
        /*014a*/ 	.byte	0x04
	.zero		1


	//   ....[5]....
        /*014c*/ 	.word	0x000006c0
        /*0150*/ 	.word	0x000000ff
        /*0154*/ 	.word	0x00000090
        /*0158*/ 	.short	0x0100
        /*015a*/ 	.byte	0x04
	.zero		1


	//   ....[6]....
        /*015c*/ 	.word	0x000006d0
        /*0160*/ 	.word	0x000000ff
        /*0164*/ 	.word	0x00000018
        /*0168*/ 	.short	0x0100
        /*016a*/ 	.byte	0x04
	.zero		1


	//   ....[7]....
        /*016c*/ 	.word	0x000006e0
        /*0170*/ 	.word	0x000000ff
        /*0174*/ 	.word	0x00000098
        /*0178*/ 	.short	0x0100
        /*017a*/ 	.byte	0x04
	.zero		1


	//   ....[8]....
        /*017c*/ 	.word	0x000006f0
        /*0180*/ 	.word	0x000000ff
        /*0184*/ 	.word	0x00000020
        /*0188*/ 	.short	0x0100
        /*018a*/ 	.byte	0x04
	.zero		1


	//   ....[9]....
        /*018c*/ 	.word	0x00000700
        /*0190*/ 	.word	0x000000ff
        /*0194*/ 	.word	0x000000a0
        /*0198*/ 	.short	0x0100
        /*019a*/ 	.byte	0x04
	.zero		1


	//   ....[10]....
        /*019c*/ 	.word	0x00000710
        /*01a0*/ 	.word	0x000000ff
        /*01a4*/ 	.word	0x00000028
        /*01a8*/ 	.short	0x0100
        /*01aa*/ 	.byte	0x04
	.zero		1


	//   ....[11]....
        /*01ac*/ 	.word	0x00000720
        /*01b0*/ 	.word	0x000000ff
        /*01b4*/ 	.word	0x000000a8
        /*01b8*/ 	.short	0x0100
        /*01ba*/ 	.byte	0x04
	.zero		1


	//   ....[12]....
        /*01bc*/ 	.word	0x00000730
        /*01c0*/ 	.word	0x000000ff
        /*01c4*/ 	.word	0x00000030
        /*01c8*/ 	.short	0x0100
        /*01ca*/ 	.byte	0x04
	.zero		1


	//   ....[13]....
        /*01cc*/ 	.word	0x00000740
        /*01d0*/ 	.word	0x000000ff
        /*01d4*/ 	.word	0x000000b0
        /*01d8*/ 	.short	0x0100
        /*01da*/ 	.byte	0x04
	.zero		1


	//   ....[14]....
        /*01dc*/ 	.word	0x00000750
        /*01e0*/ 	.word	0x000000ff
        /*01e4*/ 	.word	0x00000038
        /*01e8*/ 	.short	0x0100
        /*01ea*/ 	.byte	0x04
	.zero		1


	//   ....[15]....
        /*01ec*/ 	.word	0x00000760
        /*01f0*/ 	.word	0x000000ff
        /*01f4*/ 	.word	0x000000b8
        /*01f8*/ 	.short	0x0100
        /*01fa*/ 	.byte	0x04
	.zero		1


	//   ....[16]....
        /*01fc*/ 	.word	0x00000770
        /*0200*/ 	.word	0x000000ff
        /*0204*/ 	.word	0x00000040
        /*0208*/ 	.short	0x0100
        /*020a*/ 	.byte	0x04
	.zero		1


	//   ....[17]....
        /*020c*/ 	.word	0x00000780
        /*0210*/ 	.word	0x000000ff
        /*0214*/ 	.word	0x000000c0
        /*0218*/ 	.short	0x0100
        /*021a*/ 	.byte	0x04
	.zero		1


	//   ....[18]....
        /*021c*/ 	.word	0x00000790
        /*0220*/ 	.word	0x000000ff
        /*0224*/ 	.word	0x00000048
        /*0228*/ 	.short	0x0100
        /*022a*/ 	.byte	0x04
	.zero		1


	//   ....[19]....
        /*022c*/ 	.word	0x000007a0
        /*0230*/ 	.word	0x000000ff
        /*0234*/ 	.word	0x000000c8
        /*0238*/ 	.short	0x0100
        /*023a*/ 	.byte	0x04
	.zero		1


	//   ....[20]....
        /*023c*/ 	.word	0x000007b0
        /*0240*/ 	.word	0x000000ff
        /*0244*/ 	.word	0x00000050
        /*0248*/ 	.short	0x0100
        /*024a*/ 	.byte	0x04
	.zero		1


	//   ....[21]....
        /*024c*/ 	.word	0x000007c0
        /*0250*/ 	.word	0x000000ff
        /*0254*/ 	.word	0x000000d0
        /*0258*/ 	.short	0x0100
        /*025a*/ 	.byte	0x04
	.zero		1


	//   ....[22]....
        /*025c*/ 	.word	0x000007d0
        /*0260*/ 	.word	0x000000ff
        /*0264*/ 	.word	0x00000058
        /*0268*/ 	.short	0x0100
        /*026a*/ 	.byte	0x04
	.zero		1


	//   ....[23]....
        /*026c*/ 	.word	0x000007e0
        /*0270*/ 	.word	0x000000ff
        /*0274*/ 	.word	0x000000d8
        /*0278*/ 	.short	0x0100
        /*027a*/ 	.byte	0x04
	.zero		1


	//   ....[24]....
        /*027c*/ 	.word	0x000007f0
        /*0280*/ 	.word	0x000000ff
        /*0284*/ 	.word	0x00000060
        /*0288*/ 	.short	0x0100
        /*028a*/ 	.byte	0x04
	.zero		1


	//   ....[25]....
        /*028c*/ 	.word	0x00000800
        /*0290*/ 	.word	0x000000ff
        /*0294*/ 	.word	0x000000e0
        /*0298*/ 	.short	0x0100
        /*029a*/ 	.byte	0x04
	.zero		1


	//   ....[26]....
        /*029c*/ 	.word	0x00000810
        /*02a0*/ 	.word	0x000000ff
        /*02a4*/ 	.word	0x00000068
        /*02a8*/ 	.short	0x0100
        /*02aa*/ 	.byte	0x04
	.zero		1


	//   ....[27]....
        /*02ac*/ 	.word	0x00000820
        /*02b0*/ 	.word	0x000000ff
        /*02b4*/ 	.word	0x000000e8
        /*02b8*/ 	.short	0x0100
        /*02ba*/ 	.byte	0x04
	.zero		1


	//   ....[28]....
        /*02bc*/ 	.word	0x00000830
        /*02c0*/ 	.word	0x000000ff
        /*02c4*/ 	.word	0x00000070
        /*02c8*/ 	.short	0x0100
        /*02ca*/ 	.byte	0x04
	.zero		1


	//   ....[29]....
        /*02cc*/ 	.word	0x00000840
        /*02d0*/ 	.word	0x000000ff
        /*02d4*/ 	.word	0x000000f0
        /*02d8*/ 	.short	0x0100
        /*02da*/ 	.byte	0x04
	.zero		1


	//   ....[30]....
        /*02dc*/ 	.word	0x00000850
        /*02e0*/ 	.word	0x000000ff
        /*02e4*/ 	.word	0x00000078
        /*02e8*/ 	.short	0x0100
        /*02ea*/ 	.byte	0x04
	.zero		1


	//   ....[31]....
        /*02ec*/ 	.word	0x00000860
        /*02f0*/ 	.word	0x000000ff
        /*02f4*/ 	.word	0x000000f8
        /*02f8*/ 	.short	0x0100
        /*02fa*/ 	.byte	0x04
	.zero		1


	//   ....[32]....
        /*02fc*/ 	.word	0x00000990
        /*0300*/ 	.word	0x000000ff
        /*0304*/ 	.word	0x00000100
        /*0308*/ 	.short	0x0100
        /*030a*/ 	.byte	0x04
	.zero		1


	//   ....[33]....
        /*030c*/ 	.word	0x000009a0
        /*0310*/ 	.word	0x000000ff
        /*0314*/ 	.word	0x00000110
        /*0318*/ 	.short	0x0100
        /*031a*/ 	.byte	0x04
	.zero		1


	//   ....[34]....
        /*031c*/ 	.word	0x000009b0
        /*0320*/ 	.word	0x000000ff
        /*0324*/ 	.word	0x00000108
        /*0328*/ 	.short	0x0100
        /*032a*/ 	.byte	0x04
	.zero		1


	//   ....[35]....
        /*032c*/ 	.word	0x000009c0
        /*0330*/ 	.word	0x000000ff
        /*0334*/ 	.word	0x00000118
        /*0338*/ 	.short	0x0100
        /*033a*/ 	.byte	0x04
	.zero		1


	//   ....[36]....
        /*033c*/ 	.word	0x00000aa0
        /*0340*/ 	.word	0x000000ff
        /*0344*/ 	.word	0x00000120
        /*0348*/ 	.short	0x0100
        /*034a*/ 	.byte	0x06
	.zero		1


	//   ....[37]....
        /*034c*/ 	.word	0x00000ab0
        /*0350*/ 	.word	0x000000ff
        /*0354*/ 	.word	0x00000128
        /*0358*/ 	.short	0x0100
        /*035a*/ 	.byte	0x06
	.zero		1


	//   ....[38]....
        /*035c*/ 	.word	0x00000be0
        /*0360*/ 	.word	0x000000ff
        /*0364*/ 	.word	0x00000130
        /*0368*/ 	.short	0x0100
        /*036a*/ 	.byte	0x06
	.zero		1


	//   ....[39]....
        /*036c*/ 	.word	0x00000bf0
        /*0370*/ 	.word	0x000000ff
        /*0374*/ 	.word	0x00000140
        /*0378*/ 	.short	0x0100
        /*037a*/ 	.byte	0x06
	.zero		1


	//   ....[40]....
        /*037c*/ 	.word	0x00000c00
        /*0380*/ 	.word	0x000000ff
        /*0384*/ 	.word	0x00000138
        /*0388*/ 	.short	0x0100
        /*038a*/ 	.byte	0x06
	.zero		1


	//   ....[41]....
        /*038c*/ 	.word	0x00000c10
        /*0390*/ 	.word	0x000000ff
        /*0394*/ 	.word	0x00000148
        /*0398*/ 	.short	0x0100
        /*039a*/ 	.byte	0x06
	.zero		1


	//   ....[42]....
        /*039c*/ 	.word	0x00000d30
        /*03a0*/ 	.word	0x000000ff
        /*03a4*/ 	.word	0x00000150
        /*03a8*/ 	.short	0x0100
        /*03aa*/ 	.byte	0x04
	.zero		1


	//   ....[43]....
        /*03ac*/ 	.word	0x00000d40
        /*03b0*/ 	.word	0x000000ff
        /*03b4*/ 	.word	0x00000170
        /*03b8*/ 	.short	0x0100
        /*03ba*/ 	.byte	0x04
	.zero		1


	//   ....[44]....
        /*03bc*/ 	.word	0x00000d50
        /*03c0*/ 	.word	0x000000ff
        /*03c4*/ 	.word	0x00000158
        /*03c8*/ 	.short	0x0100
        /*03ca*/ 	.byte	0x04
	.zero		1


	//   ....[45]....
        /*03cc*/ 	.word	0x00000d60
        /*03d0*/ 	.word	0x000000ff
        /*03d4*/ 	.word	0x00000178
        /*03d8*/ 	.short	0x0100
        /*03da*/ 	.byte	0x04
	.zero		1


	//   ....[46]....
        /*03dc*/ 	.word	0x00000d70
        /*03e0*/ 	.word	0x000000ff
        /*03e4*/ 	.word	0x00000160
        /*03e8*/ 	.short	0x0100
        /*03ea*/ 	.byte	0x04
	.zero		1


	//   ....[47]....
        /*03ec*/ 	.word	0x00000d80
        /*03f0*/ 	.word	0x000000ff
        /*03f4*/ 	.word	0x00000180
        /*03f8*/ 	.short	0x0100
        /*03fa*/ 	.byte	0x04
	.zero		1


	//   ....[48]....
        /*03fc*/ 	.word	0x00000d90
        /*0400*/ 	.word	0x000000ff
        /*0404*/ 	.word	0x00000168
        /*0408*/ 	.short	0x0100
        /*040a*/ 	.byte	0x04
	.zero		1


	//   ....[49]....
        /*040c*/ 	.word	0x00000da0
        /*0410*/ 	.word	0x000000ff
        /*0414*/ 	.word	0x00000188
        /*0418*/ 	.short	0x0100
        /*041a*/ 	.byte	0x04
	.zero		1


	//   ....[50]....
        /*041c*/ 	.word	0x00000e90
        /*0420*/ 	.word	0x000000ff
        /*0424*/ 	.word	0x00000190
        /*0428*/ 	.short	0x0100
        /*042a*/ 	.byte	0x04
	.zero		1


	//   ....[51]....
        /*042c*/ 	.word	0x00000ea0
        /*0430*/ 	.word	0x000000ff
        /*0434*/ 	.word	0x000001a0
        /*0438*/ 	.short	0x0100
        /*043a*/ 	.byte	0x04
	.zero		1


	//   ....[52]....
        /*043c*/ 	.word	0x00000eb0
        /*0440*/ 	.word	0x000000ff
        /*0444*/ 	.word	0x00000198
        /*0448*/ 	.short	0x0100
        /*044a*/ 	.byte	0x04
	.zero		1


	//   ....[53]....
        /*044c*/ 	.word	0x00000ec0
        /*0450*/ 	.word	0x000000ff
        /*0454*/ 	.word	0x000001a8
        /*0458*/ 	.short	0x0100
        /*045a*/ 	.byte	0x04
	.zero		1


	//   ....[54]....
        /*045c*/ 	.word	0x00000fc0
        /*0460*/ 	.word	0x000000ff
        /*0464*/ 	.word	0x000001b0
        /*0468*/ 	.short	0x0100
        /*046a*/ 	.byte	0x06
	.zero		1


	//   ....[55]....
        /*046c*/ 	.word	0x00001ba0
        /*0470*/ 	.word	0x00000003
        /*0474*/ 	.word	0x000001a0
        /*0478*/ 	.short	0x010a
        /*047a*/ 	.byte	0xff
	.zero		1


	//   ....[56]....
        /*047c*/ 	.word	0x00001bd0
        /*0480*/ 	.word	0x00000003
        /*0484*/ 	.word	0x00000190
        /*0488*/ 	.short	0x0101
        /*048a*/ 	.byte	0xff
	.zero		1


	//   ....[57]....
        /*048c*/ 	.word	0x00001c90
        /*0490*/ 	.word	0x000000ff
        /*0494*/ 	.word	0x00000080
        /*0498*/ 	.short	0x010a
        /*049a*/ 	.byte	0x04
	.zero		1


	//   ....[58]....
        /*049c*/ 	.word	0x00001d60
        /*04a0*/ 	.word	0x000000ff
        /*04a4*/ 	.word	0x00000080
        /*04a8*/ 	.short	0x010a
        /*04aa*/ 	.byte	0x21
	.zero		1


	//   ....[59]....
        /*04ac*/ 	.word	0x00001f20
        /*04b0*/ 	.word	0x000000ff
        /*04b4*/ 	.word	0x00000080
        /*04b8*/ 	.short	0x010a
        /*04ba*/ 	.byte	0x07
	.zero		1


	//   ....[60]....
        /*04bc*/ 	.word	0x00002020
        /*04c0*/ 	.word	0x000000ff
        /*04c4*/ 	.word	0x00000128
        /*04c8*/ 	.short	0x0101
        /*04ca*/ 	.byte	0x06
	.zero		1


	//   ....[61]....
        /*04cc*/ 	.word	0x00002040
        /*04d0*/ 	.word	0x000000ff
        /*04d4*/ 	.word	0x00000080
        /*04d8*/ 	.short	0x010a
        /*04da*/ 	.byte	0x04
	.zero		1


	//   ....[62]....
        /*04dc*/ 	.word	0x000020c0
        /*04e0*/ 	.word	0x000000ff
        /*04e4*/ 	.word	0x00000080
        /*04e8*/ 	.short	0x010a
        /*04ea*/ 	.byte	0x11
	.zero		1


	//   ....[63]....
        /*04ec*/ 	.word	0x00002250
        /*04f0*/ 	.word	0x000000ff
        /*04f4*/ 	.word	0x00000080
        /*04f8*/ 	.short	0x010a
        /*04fa*/ 	.byte	0x08
	.zero		1


	//   ....[64]....
        /*04fc*/ 	.word	0x000023b0
        /*0500*/ 	.word	0x00000003
        /*0504*/ 	.word	0x00000130
        /*0508*/ 	.short	0x010a
        /*050a*/ 	.byte	0xff
	.zero		1


	//   ....[65]....
        /*050c*/ 	.word	0x00002500
        /*0510*/ 	.word	0x00000000
        /*0514*/ 	.word	0x00000000
        /*0518*/ 	.short	0x0101
        /*051a*/ 	.byte	0xff
	.zero		1


	//   ....[66]....
        /*051c*/ 	.word	0x00002ab0
        /*0520*/ 	.word	0x000000ff
        /*0524*/ 	.word	0x00000000
        /*0528*/ 	.short	0x010a
        /*052a*/ 	.byte	0x04
	.zero		1


	//   ....[67]....
        /*052c*/ 	.word	0x00002b40
        /*0530*/ 	.word	0x000000ff
        /*0534*/ 	.word	0x00000000
        /*0538*/ 	.short	0x010a
        /*053a*/ 	.byte	0x05
	.zero		1


	//   ....[68]....
        /*053c*/ 	.word	0x00002bd0
        /*0540*/ 	.word	0x000000ff
        /*0544*/ 	.word	0x00000000
        /*0548*/ 	.short	0x010a
        /*054a*/ 	.byte	0x05
	.zero		1


	//   ....[69]....
        /*054c*/ 	.word	0x00002c60
        /*0550*/ 	.word	0x000000ff
        /*0554*/ 	.word	0x00000000
        /*0558*/ 	.short	0x010a
        /*055a*/ 	.byte	0x05
	.zero		1


	//   ....[70]....
        /*055c*/ 	.word	0x00002cf0
        /*0560*/ 	.word	0x000000ff
        /*0564*/ 	.word	0x00000000
        /*0568*/ 	.short	0x010a
        /*056a*/ 	.byte	0x05
	.zero		1


	//   ....[71]....
        /*056c*/ 	.word	0x00002d80
        /*0570*/ 	.word	0x000000ff
        /*0574*/ 	.word	0x00000000
        /*0578*/ 	.short	0x010a
        /*057a*/ 	.byte	0x05
	.zero		1


	//   ....[72]....
        /*057c*/ 	.word	0x00002e10
        /*0580*/ 	.word	0x000000ff
        /*0584*/ 	.word	0x00000000
        /*0588*/ 	.short	0x010a
        /*058a*/ 	.byte	0x05
	.zero		1


	//   ....[73]....
        /*058c*/ 	.word	0x00002ea0
        /*0590*/ 	.word	0x000000ff
        /*0594*/ 	.word	0x00000000
        /*0598*/ 	.short	0x010a
        /*059a*/ 	.byte	0x05
	.zero		1


	//   ....[74]....
        /*059c*/ 	.word	0x00002f30
        /*05a0*/ 	.word	0x000000ff
        /*05a4*/ 	.word	0x00000000
        /*05a8*/ 	.short	0x010a
        /*05aa*/ 	.byte	0x05
	.zero		1


	//   ....[75]....
        /*05ac*/ 	.word	0x00002fc0
        /*05b0*/ 	.word	0x000000ff
        /*05b4*/ 	.word	0x00000000
        /*05b8*/ 	.short	0x010a
        /*05ba*/ 	.byte	0x05
	.zero		1


	//   ....[76]....
        /*05bc*/ 	.word	0x00003050
        /*05c0*/ 	.word	0x000000ff
        /*05c4*/ 	.word	0x00000000
        /*05c8*/ 	.short	0x010a
        /*05ca*/ 	.byte	0x05
	.zero		1


	//   ....[77]....
        /*05cc*/ 	.word	0x000030e0
        /*05d0*/ 	.word	0x000000ff
        /*05d4*/ 	.word	0x00000000
        /*05d8*/ 	.short	0x010a
        /*05da*/ 	.byte	0x05
	.zero		1


	//   ....[78]....
        /*05dc*/ 	.word	0x00003170
        /*05e0*/ 	.word	0x000000ff
        /*05e4*/ 	.word	0x00000000
        /*05e8*/ 	.short	0x010a
        /*05ea*/ 	.byte	0x05
	.zero		1


	//   ....[79]....
        /*05ec*/ 	.word	0x00003200
        /*05f0*/ 	.word	0x000000ff
        /*05f4*/ 	.word	0x00000000
        /*05f8*/ 	.short	0x010a
        /*05fa*/ 	.byte	0x05
	.zero		1


	//   ....[80]....
        /*05fc*/ 	.word	0x00003290
        /*0600*/ 	.word	0x000000ff
        /*0604*/ 	.word	0x00000000
        /*0608*/ 	.short	0x010a
        /*060a*/ 	.byte	0x05
	.zero		1


	//   ....[81]....
        /*060c*/ 	.word	0x00003330
        /*0610*/ 	.word	0x00000000
        /*0614*/ 	.word	0x00000000
        /*0618*/ 	.short	0x010a
        /*061a*/ 	.byte	0xff
	.zero		1


	//   ....[82]....
        /*061c*/ 	.word	0x00003450
        /*0620*/ 	.word	0x00000002
        /*0624*/ 	.word	0x00000190
        /*0628*/ 	.short	0x010a
        /*062a*/ 	.byte	0xff
	.zero		1


	//   ....[83]....
        /*062c*/ 	.word	0x000034b0
        /*0630*/ 	.word	0x00000004
        /*0634*/ 	.word	0x00000000
        /*0638*/ 	.short	0x0101
        /*063a*/ 	.byte	0xff
	.zero		1


	//   ....[84]....
        /*063c*/ 	.word	0x000034d0
        /*0640*/ 	.word	0x000000ff
        /*0644*/ 	.word	0x00000140
        /*0648*/ 	.short	0x010a
        /*064a*/ 	.byte	0x04
	.zero		1


	//   ....[85]....
        /*064c*/ 	.word	0x000035f0
        /*0650*/ 	.word	0x00000002
        /*0654*/ 	.word	0x00000130
        /*0658*/ 	.short	0x010a
        /*065a*/ 	.byte	0xff
	.zero		1


	//   ....[86]....
        /*065c*/ 	.word	0x00003700
        /*0660*/ 	.word	0x00000002
        /*0664*/ 	.word	0x00000000
        /*0668*/ 	.short	0x0101
        /*066a*/ 	.byte	0xff
	.zero		1


	//   ....[87]....
        /*066c*/ 	.word	0x00003790
        /*0670*/ 	.word	0x000000ff
        /*0674*/ 	.word	0x00000140
        /*0678*/ 	.short	0x0106
        /*067a*/ 	.byte	0x04
	.zero		1


	//   ....[88]....
        /*067c*/ 	.word	0x000037b0
        /*0680*/ 	.word	0x000000ff
        /*0684*/ 	.word	0x00000140
        /*0688*/ 	.short	0x010a
        /*068a*/ 	.byte	0x04
	.zero		1


	//   ....[89]....
        /*068c*/ 	.word	0x00003840
        /*0690*/ 	.word	0x000000ff
        /*0694*/ 	.word	0x00000140
        /*0698*/ 	.short	0x0106
        /*069a*/ 	.byte	0x07
	.zero		1


	//   ....[90]....
        /*069c*/ 	.word	0x00003880
        /*06a0*/ 	.word	0x00000000
        /*06a4*/ 	.word	0x00000140
        /*06a8*/ 	.short	0x010a
        /*06aa*/ 	.byte	0xff
	.zero		1


	//   ....[91]....
        /*06ac*/ 	.word	0x00003ac0
        /*06b0*/ 	.word	0x000000ff
        /*06b4*/ 	.word	0x00000008
        /*06b8*/ 	.short	0x010a
        /*06ba*/ 	.byte	0x05
	.zero		1


	//   ....[92]....
        /*06bc*/ 	.word	0x00003ae0
        /*06c0*/ 	.word	0x000000ff
        /*06c4*/ 	.word	0x00000008
        /*06c8*/ 	.short	0x010a
        /*06ca*/ 	.byte	0x05
	.zero		1


	//   ....[93]....
        /*06cc*/ 	.word	0x00003c70
        /*06d0*/ 	.word	0x000000ff
        /*06d4*/ 	.word	0x00000008
        /*06d8*/ 	.short	0x010a
        /*06da*/ 	.byte	0x05
	.zero		1


	//   ....[94]....
        /*06dc*/ 	.word	0x00003c90
        /*06e0*/ 	.word	0x000000ff
        /*06e4*/ 	.word	0x00000008
        /*06e8*/ 	.short	0x010a
        /*06ea*/ 	.byte	0x05
	.zero		1


	//   ....[95]....
        /*06ec*/ 	.word	0x00003d50
        /*06f0*/ 	.word	0x000000ff
        /*06f4*/ 	.word	0x00000000
        /*06f8*/ 	.short	0x0101
        /*06fa*/ 	.byte	0x04
	.zero		1


	//   ....[96]....
        /*06fc*/ 	.word	0x00004050
        /*0700*/ 	.word	0x00000000
        /*0704*/ 	.word	0x00000130
        /*0708*/ 	.short	0x010a
        /*070a*/ 	.byte	0xff
	.zero		1


	//   ....[97]....
        /*070c*/ 	.word	0x00004110
        /*0710*/ 	.word	0x00000000
        /*0714*/ 	.word	0x00000000
        /*0718*/ 	.short	0x0101
        /*071a*/ 	.byte	0xff
	.zero		1


	//   ....[98]....
        /*071c*/ 	.word	0x000041d0
        /*0720*/ 	.word	0x000000ff
        /*0724*/ 	.word	0x00000000
        /*0728*/ 	.short	0x010a
        /*072a*/ 	.byte	0x04
	.zero		1


	//   ....[99]....
        /*072c*/ 	.word	0x000041e0
        /*0730*/ 	.word	0x000000ff
        /*0734*/ 	.word	0x00000170
        /*0738*/ 	.short	0x010a
        /*073a*/ 	.byte	0x17
	.zero		1


	//   ....[100]....
        /*073c*/ 	.word	0x00004290
        /*0740*/ 	.word	0x000000ff
        /*0744*/ 	.word	0x00000000
        /*0748*/ 	.short	0x010a
        /*074a*/ 	.byte	0x05
	.zero		1


	//   ....[101]....
        /*074c*/ 	.word	0x000043d0
        /*0750*/ 	.word	0x000000ff
        /*0754*/ 	.word	0x00000000
        /*0758*/ 	.short	0x010a
        /*075a*/ 	.byte	0x04
	.zero		1


	//   ....[102]....
        /*075c*/ 	.word	0x00004620
        /*0760*/ 	.word	0x000000ff
        /*0764*/ 	.word	0x00000000
        /*0768*/ 	.short	0x010a
        /*076a*/ 	.byte	0x04
	.zero		1


	//   ....[103]....
        /*076c*/ 	.word	0x000046b0
        /*0770*/ 	.word	0x000000ff
        /*0774*/ 	.word	0x00000000
        /*0778*/ 	.short	0x010a
        /*077a*/ 	.byte	0x05
	.zero		1


	//   ....[104]....
        /*077c*/ 	.word	0x00004740
        /*0780*/ 	.word	0x000000ff
        /*0784*/ 	.word	0x00000000
        /*0788*/ 	.short	0x010a
        /*078a*/ 	.byte	0x05
	.zero		1


	//   ....[105]....
        /*078c*/ 	.word	0x000047e0
        /*0790*/ 	.word	0x00000000
        /*0794*/ 	.word	0x00000000
        /*0798*/ 	.short	0x010a
        /*079a*/ 	.byte	0xff
	.zero		1


	//   ....[106]....
        /*079c*/ 	.word	0x00004820
        /*07a0*/ 	.word	0x00000000
        /*07a4*/ 	.word	0x00000000
        /*07a8*/ 	.short	0x010a
        /*07aa*/ 	.byte	0xff
	.zero		1


	//   ....[107]....
        /*07ac*/ 	.word	0x00004890
        /*07b0*/ 	.word	0x000000ff
        /*07b4*/ 	.word	0x00000000
        /*07b8*/ 	.short	0x0101
        /*07ba*/ 	.byte	0x04
	.zero		1


	//   ....[108]....
        /*07bc*/ 	.word	0x000048d0
        /*07c0*/ 	.word	0x000000ff
        /*07c4*/ 	.word	0x000001b0
        /*07c8*/ 	.short	0x010a
        /*07ca*/ 	.byte	0x11
	.zero		1


	//   ....[109]....
        /*07cc*/ 	.word	0x00004920
        /*07d0*/ 	.word	0x000000ff
        /*07d4*/ 	.word	0x00000000
        /*07d8*/ 	.short	0x0101
        /*07da*/ 	.byte	0x04
	.zero		1


	//   ....[110]....
        /*07dc*/ 	.word	0x00004da0
        /*07e0*/ 	.word	0x0000000c
        /*07e4*/ 	.word	0x00000130
        /*07e8*/ 	.short	0x010a
        /*07ea*/ 	.byte	0xff
	.zero		1


	//   ....[111]....
        /*07ec*/ 	.word	0x00004f10
        /*07f0*/ 	.word	0x00000000
        /*07f4*/ 	.word	0x00000000
        /*07f8*/ 	.short	0x0101
        /*07fa*/ 	.byte	0xff
	.zero		1


	//   ....[112]....
        /*07fc*/ 	.word	0x000053a0
        /*0800*/ 	.word	0x000000ff
        /*0804*/ 	.word	0x00000128
        /*0808*/ 	.short	0x010a
        /*080a*/ 	.byte	0x15
	.zero		1


	//   ....[113]....
        /*080c*/ 	.word	0x00005520
        /*0810*/ 	.word	0x000000ff
        /*0814*/ 	.word	0x00000110
        /*0818*/ 	.short	0x010a
        /*081a*/ 	.byte	0x15
	.zero		1


	//   ....[114]....
        /*081c*/ 	.word	0x000056a0
        /*0820*/ 	.word	0x000000ff
        /*0824*/ 	.word	0x00000100
        /*0828*/ 	.short	0x010b
        /*082a*/ 	.byte	0x15
	.zero		1


	//   ....[115]....
        /*082c*/ 	.word	0x000056b0
        /*0830*/ 	.word	0x000000ff
        /*0834*/ 	.word	0x00000000
        /*0838*/ 	.short	0x0101
        /*083a*/ 	.byte	0x06
	.zero		1


	//   ....[116]....
        /*083c*/ 	.word	0x000056c0
        /*0840*/ 	.word	0x000000ff
        /*0844*/ 	.word	0x00000118
        /*0848*/ 	.short	0x010a
        /*084a*/ 	.byte	0x15
	.zero		1


	//   ....[117]....
        /*084c*/ 	.word	0x000058b0
        /*0850*/ 	.word	0x000000ff
        /*0854*/ 	.word	0x00000108
        /*0858*/ 	.short	0x010b
        /*085a*/ 	.byte	0x15
	.zero		1


	//   ....[118]....
        /*085c*/ 	.word	0x000058c0
        /*0860*/ 	.word	0x000000ff
        /*0864*/ 	.word	0x00000000
        /*0868*/ 	.short	0x0101
        /*086a*/ 	.byte	0x21
	.zero		1


	//   ....[119]....
        /*086c*/ 	.word	0x000058f0
        /*0870*/ 	.word	0x000000ff
        /*0874*/ 	.word	0x00000110
        /*0878*/ 	.short	0x010a
        /*087a*/ 	.byte	0x15
	.zero		1


	//   ....[120]....
        /*087c*/ 	.word	0x00005930
        /*0880*/ 	.word	0x00000000
        /*0884*/ 	.word	0x00000118
        /*0888*/ 	.short	0x010a
        /*088a*/ 	.byte	0xff
	.zero		1


	//   ....[121]....
        /*088c*/ 	.word	0x00005c30
        /*0890*/ 	.word	0x00000003
        /*0894*/ 	.word	0x00000130
        /*0898*/ 	.short	0x010a
        /*089a*/ 	.byte	0xff
	.zero		1


	//   ....[122]....
        /*089c*/ 	.word	0x00005db0
        /*08a0*/ 	.word	0x00000000
        /*08a4*/ 	.word	0x00000000
        /*08a8*/ 	.short	0x0101
        /*08aa*/ 	.byte	0xff
	.zero		1


	//   ....[123]....
        /*08ac*/ 	.word	0x00006900
        /*08b0*/ 	.word	0x00000003
        /*08b4*/ 	.word	0x00000100
        /*08b8*/ 	.short	0x010a
        /*08ba*/ 	.byte	0xff
	.zero		1


	//   ....[124]....
        /*08bc*/ 	.word	0x00006940
        /*08c0*/ 	.word	0x00000090
        /*08c4*/ 	.word	0x00000150
        /*08c8*/ 	.short	0x010a
        /*08ca*/ 	.byte	0xff
	.zero		1


	//   ....[125]....
        /*08cc*/ 	.word	0x00006a80
        /*08d0*/ 	.word	0x00000003
        /*08d4*/ 	.word	0x00000100
        /*08d8*/ 	.short	0x010a
        /*08da*/ 	.byte	0xff
	.zero		1


	//   ....[126]....
        /*08dc*/ 	.word	0x00006be0
        /*08e0*/ 	.word	0x00000000
        /*08e4*/ 	.word	0x00000000
        /*08e8*/ 	.short	0x0101
        /*08ea*/ 	.byte	0xff
	.zero		1


	//   ....[127]....
        /*08ec*/ 	.word	0x00006c40
        /*08f0*/ 	.word	0x00000090
        /*08f4*/ 	.word	0x00000150
        /*08f8*/ 	.short	0x010a
        /*08fa*/ 	.byte	0xff
	.zero		1


	//   ....[128]....
        /*08fc*/ 	.word	0x00007fd0
        /*0900*/ 	.word	0x00000072
        /*0904*/ 	.word	0x00000100
        /*0908*/ 	.short	0x010a
        /*090a*/ 	.byte	0xff
	.zero		1


	//   ....[129]....
        /*090c*/ 	.word	0x000080a0
        /*0910*/ 	.word	0x00000072
        /*0914*/ 	.word	0x00000100
        /*0918*/ 	.short	0x010a
        /*091a*/ 	.byte	0xff
	.zero		1


	//   ....[130]....
        /*091c*/ 	.word	0x000081e0
        /*0920*/ 	.word	0x00000003
        /*0924*/ 	.word	0x00000000
        /*0928*/ 	.short	0x0101
        /*092a*/ 	.byte	0xff
	.zero		1


	//   ....[131]....
        /*092c*/ 	.word	0x000084c0
        /*0930*/ 	.word	0x00000090
        /*0934*/ 	.word	0x00000000
        /*0938*/ 	.short	0x0101
        /*093a*/ 	.byte	0xff
	.zero		1


	//   ....[132]....
        /*093c*/ 	.word	0x00009770
        /*0940*/ 	.word	0x00000003
        /*0944*/ 	.word	0x000001a0
        /*0948*/ 	.short	0x010a
        /*094a*/ 	.byte	0xff
	.zero		1


	//   ....[133]....
        /*094c*/ 	.word	0x000097d0
        /*0950*/ 	.word	0x00000000
        /*0954*/ 	.word	0x00000080
        /*0958*/ 	.short	0x010a
        /*095a*/ 	.byte	0xff
	.zero		1


	//   ....[134]....
        /*095c*/ 	.word	0x00009830
        /*0960*/ 	.word	0x00000000
        /*0964*/ 	.word	0x00000080
        /*0968*/ 	.short	0x010a
        /*096a*/ 	.byte	0xff
	.zero		1


	//   ....[135]....
        /*096c*/ 	.word	0x00009880
        /*0970*/ 	.word	0x00000003
        /*0974*/ 	.word	0x00000130
        /*0978*/ 	.short	0x010a
        /*097a*/ 	.byte	0xff
	.zero		1


	//   ....[136]....
        /*097c*/ 	.word	0x000098e0
        /*0980*/ 	.word	0x00000000
        /*0984*/ 	.word	0x00000000
        /*0988*/ 	.short	0x010a
        /*098a*/ 	.byte	0xff
	.zero		1


	//   ....[137]....
        /*098c*/ 	.word	0x00009940
        /*0990*/ 	.word	0x00000000
        /*0994*/ 	.word	0x00000000
        /*0998*/ 	.short	0x010a
        /*099a*/ 	.byte	0xff
	.zero		1


	//   ....[138]....
        /*099c*/ 	.word	0x000099a0
        /*09a0*/ 	.word	0x00000000
        /*09a4*/ 	.word	0x00000000
        /*09a8*/ 	.short	0x010a
        /*09aa*/ 	.byte	0xff
	.zero		1


	//   ....[139]....
        /*09ac*/ 	.word	0x00009a00
        /*09b0*/ 	.word	0x00000000
        /*09b4*/ 	.word	0x00000000
        /*09b8*/ 	.short	0x010a
        /*09ba*/ 	.byte	0xff
	.zero		1


	//   ....[140]....
        /*09bc*/ 	.word	0x00009a60
        /*09c0*/ 	.word	0x00000000
        /*09c4*/ 	.word	0x00000000
        /*09c8*/ 	.short	0x010a
        /*09ca*/ 	.byte	0xff
	.zero		1


	//   ....[141]....
        /*09cc*/ 	.word	0x00009ac0
        /*09d0*/ 	.word	0x00000000
        /*09d4*/ 	.word	0x00000000
        /*09d8*/ 	.short	0x010a
        /*09da*/ 	.byte	0xff
	.zero		1


	//   ....[142]....
        /*09dc*/ 	.word	0x00009b20
        /*09e0*/ 	.word	0x00000000
        /*09e4*/ 	.word	0x00000000
        /*09e8*/ 	.short	0x010a
        /*09ea*/ 	.byte	0xff
	.zero		1


	//   ....[143]....
        /*09ec*/ 	.word	0x00009b80
        /*09f0*/ 	.word	0x00000000
        /*09f4*/ 	.word	0x00000000
        /*09f8*/ 	.short	0x010a
        /*09fa*/ 	.byte	0xff
	.zero		1


	//   ....[144]....
        /*09fc*/ 	.word	0x00009be0
        /*0a00*/ 	.word	0x00000000
        /*0a04*/ 	.word	0x00000000
        /*0a08*/ 	.short	0x010a
        /*0a0a*/ 	.byte	0xff
	.zero		1


	//   ....[145]....
        /*0a0c*/ 	.word	0x00009c40
        /*0a10*/ 	.word	0x00000000
        /*0a14*/ 	.word	0x00000000
        /*0a18*/ 	.short	0x010a
        /*0a1a*/ 	.byte	0xff
	.zero		1


	//   ....[146]....
        /*0a1c*/ 	.word	0x00009ca0
        /*0a20*/ 	.word	0x00000000
        /*0a24*/ 	.word	0x00000000
        /*0a28*/ 	.short	0x010a
        /*0a2a*/ 	.byte	0xff
	.zero		1


	//   ....[147]....
        /*0a2c*/ 	.word	0x00009d00
        /*0a30*/ 	.word	0x00000000
        /*0a34*/ 	.word	0x00000000
        /*0a38*/ 	.short	0x010a
        /*0a3a*/ 	.byte	0xff
	.zero		1


	//   ....[148]....
        /*0a3c*/ 	.word	0x00009d60
        /*0a40*/ 	.word	0x00000000
        /*0a44*/ 	.word	0x00000000
        /*0a48*/ 	.short	0x010a
        /*0a4a*/ 	.byte	0xff
	.zero		1


	//   ....[149]....
        /*0a4c*/ 	.word	0x00009dc0
        /*0a50*/ 	.word	0x00000000
        /*0a54*/ 	.word	0x00000000
        /*0a58*/ 	.short	0x010a
        /*0a5a*/ 	.byte	0xff
	.zero		1


	//   ....[150]....
        /*0a5c*/ 	.word	0x00009e20
        /*0a60*/ 	.word	0x00000000
        /*0a64*/ 	.word	0x00000000
        /*0a68*/ 	.short	0x010a
        /*0a6a*/ 	.byte	0xff
	.zero		1


	//   ....[151]....
        /*0a6c*/ 	.word	0x00009e70
        /*0a70*/ 	.word	0x00000002
        /*0a74*/ 	.word	0x00000190
        /*0a78*/ 	.short	0x010a
        /*0a7a*/ 	.byte	0xff
	.zero		1


	//   ....[152]....
        /*0a7c*/ 	.word	0x00009ed0
        /*0a80*/ 	.word	0x00000002
        /*0a84*/ 	.word	0x00000140
        /*0a88*/ 	.short	0x010a
        /*0a8a*/ 	.byte	0xff
	.zero		1


	//   ....[153]....
        /*0a8c*/ 	.word	0x00009f20
        /*0a90*/ 	.word	0x00000002
        /*0a94*/ 	.word	0x00000130
        /*0a98*/ 	.short	0x010a
        /*0a9a*/ 	.byte	0xff
	.zero		1


	//   ....[154]....
        /*0a9c*/ 	.word	0x00009f80
        /*0aa0*/ 	.word	0x00000000
        /*0aa4*/ 	.word	0x00000140
        /*0aa8*/ 	.short	0x010a
        /*0aaa*/ 	.byte	0xff
	.zero		1


	//   ....[155]....
        /*0aac*/ 	.word	0x00009fe0
        /*0ab0*/ 	.word	0x00000000
        /*0ab4*/ 	.word	0x00000008
        /*0ab8*/ 	.short	0x010a
        /*0aba*/ 	.byte	0xff
	.zero		1


	//   ....[156]....
        /*0abc*/ 	.word	0x0000a0d0
        /*0ac0*/ 	.word	0x00000000
        /*0ac4*/ 	.word	0x00000008
        /*0ac8*/ 	.short	0x010a
        /*0aca*/ 	.byte	0xff
	.zero		1


	//   ....[157]....
        /*0acc*/ 	.word	0x0000a120
        /*0ad0*/ 	.word	0x00000000
        /*0ad4*/ 	.word	0x00000130
        /*0ad8*/ 	.short	0x010a
        /*0ada*/ 	.byte	0xff
	.zero		1


	//   ....[158]....
        /*0adc*/ 	.word	0x0000a180
        /*0ae0*/ 	.word	0x00000000
        /*0ae4*/ 	.word	0x00000170
        /*0ae8*/ 	.short	0x010a
        /*0aea*/ 	.byte	0xff
	.zero		1


	//   ....[159]....
        /*0aec*/ 	.word	0x0000a1e0
        /*0af0*/ 	.word	0x00000000
        /*0af4*/ 	.word	0x00000000
        /*0af8*/ 	.short	0x010a
        /*0afa*/ 	.byte	0xff
	.zero		1


	//   ....[160]....
        /*0afc*/ 	.word	0x0000a240
        /*0b00*/ 	.word	0x00000000
        /*0b04*/ 	.word	0x00000000
        /*0b08*/ 	.short	0x010a
        /*0b0a*/ 	.byte	0xff
	.zero		1


	//   ....[161]....
        /*0b0c*/ 	.word	0x0000a2a0
        /*0b10*/ 	.word	0x00000000
        /*0b14*/ 	.word	0x00000000
        /*0b18*/ 	.short	0x010a
        /*0b1a*/ 	.byte	0xff
	.zero		1


	//   ....[162]....
        /*0b1c*/ 	.word	0x0000a300
        /*0b20*/ 	.word	0x00000000
        /*0b24*/ 	.word	0x00000000
        /*0b28*/ 	.short	0x010a
        /*0b2a*/ 	.byte	0xff
	.zero		1


	//   ....[163]....
        /*0b2c*/ 	.word	0x0000a360
        /*0b30*/ 	.word	0x00000000
        /*0b34*/ 	.word	0x000001b0
        /*0b38*/ 	.short	0x010a
        /*0b3a*/ 	.byte	0xff
	.zero		1


	//   ....[164]....
        /*0b3c*/ 	.word	0x0000a3b0
        /*0b40*/ 	.word	0x0000000c
        /*0b44*/ 	.word	0x00000130
        /*0b48*/ 	.short	0x010a
        /*0b4a*/ 	.byte	0xff
	.zero		1


	//   ....[165]....
        /*0b4c*/ 	.word	0x0000a410
        /*0b50*/ 	.word	0x00000000
        /*0b54*/ 	.word	0x00000128
        /*0b58*/ 	.short	0x010a
        /*0b5a*/ 	.byte	0xff
	.zero		1


	//   ....[166]....
        /*0b5c*/ 	.word	0x0000a470
        /*0b60*/ 	.word	0x00000000
        /*0b64*/ 	.word	0x00000110
        /*0b68*/ 	.short	0x010a
        /*0b6a*/ 	.byte	0xff
	.zero		1


	//   ....[167]....
        /*0b6c*/ 	.word	0x0000a4d0
        /*0b70*/ 	.word	0x00000000
        /*0b74*/ 	.word	0x00000118
        /*0b78*/ 	.short	0x010a
        /*0b7a*/ 	.byte	0xff
	.zero		1


	//   ....[168]....
        /*0b7c*/ 	.word	0x0000a530
        /*0b80*/ 	.word	0x00000000
        /*0b84*/ 	.word	0x00000110
        /*0b88*/ 	.short	0x010a
        /*0b8a*/ 	.byte	0xff
	.zero		1


	//   ....[169]....
        /*0b8c*/ 	.word	0x0000a580
        /*0b90*/ 	.word	0x00000003
        /*0b94*/ 	.word	0x00000130
        /*0b98*/ 	.short	0x010a
        /*0b9a*/ 	.byte	0xff
	.zero		1


	//   ....[170]....
        /*0b9c*/ 	.word	0x0000a5d0
        /*0ba0*/ 	.word	0x00000003
        /*0ba4*/ 	.word	0x00000100
        /*0ba8*/ 	.short	0x010a
        /*0baa*/ 	.byte	0xff
	.zero		1


	//   ....[171]....
        /*0bac*/ 	.word	0x0000a620
        /*0bb0*/ 	.word	0x00000090
        /*0bb4*/ 	.word	0x00000150
        /*0bb8*/ 	.short	0x010a
        /*0bba*/ 	.byte	0xff
	.zero		1


	//   ....[172]....
        /*0bbc*/ 	.word	0x0000a670
        /*0bc0*/ 	.word	0x00000072
        /*0bc4*/ 	.word	0x00000100
        /*0bc8*/ 	.short	0x010a
        /*0bca*/ 	.byte	0xff
	.zero		1


	//----- nvinfo : EIATTR_NUM_MBARRIERS
	.align		4
.L_47:
        /*0bcc*/ 	.byte	0x03, 0x38
        /*0bce*/ 	.short	0x0037


	//----- nvinfo : EIATTR_EXIT_INSTR_OFFSETS
	.align		4
        /*0bd0*/ 	.byte	0x04, 0x1c
        /*0bd2*/ 	.short	(.L_49 - .L_48)


	//   ....[0]....
.L_48:
        /*0bd4*/ 	.word	0x00003360


	//   ....[1]....
        /*0bd8*/ 	.word	0x00003850


	//   ....[2]....
        /*0bdc*/ 	.word	0x000038b0


	//   ....[3]....
        /*0be0*/ 	.word	0x00004b50


	//   ....[4]....
        /*0be4*/ 	.word	0x00005960


	//   ....[5]....
        /*0be8*/ 	.word	0x000059a0


	//   ....[6]....
        /*0bec*/ 	.word	0x00009760


	//----- nvinfo : EIATTR_MAX_THREADS
	.align		4
.L_49:
        /*0bf0*/ 	.byte	0x04, 0x05
        /*0bf2*/ 	.short	(.L_51 - .L_50)
.L_50:
        /*0bf4*/ 	.word	0x00000100
        /*0bf8*/ 	.word	0x00000001
        /*0bfc*/ 	.word	0x00000001


	//----- nvinfo : EIATTR_CRS_STACK_SIZE
	.align		4
.L_51:
        /*0c00*/ 	.byte	0x04, 0x1e
        /*0c02*/ 	.short	(.L_53 - .L_52)
.L_52:
        /*0c04*/ 	.word	0x00000000


	//----- nvinfo : EIATTR_CBANK_PARAM_SIZE
	.align		4
.L_53:
        /*0c08*/ 	.byte	0x03, 0x19
        /*0c0a*/ 	.short	0x0800


	//----- nvinfo : EIATTR_PARAM_CBANK
	.align		4
        /*0c0c*/ 	.byte	0x04, 0x0a
        /*0c0e*/ 	.short	(.L_55 - .L_54)
	.align		4
.L_54:
        /*0c10*/ 	.word	index@(.nv.constant0._ZN7cutlass13device_kernelINS_4gemm6kernel13GemmUniversalIN4cute5tupleIJiiiiEEENS1_10collective13CollectiveMmaINS1_35MainloopSm100TmaUmmaWarpSpecializedILi16ELi2ELi4ENS5_IJNS4_1CILi2EEESB_NSA_ILi1EEEEEEEENS5_IJNSA_ILi256EEENSA_ILi128EEENSA_ILi64EEEEEEaNS5_IJlSC_lEEEaSJ_NS4_8TiledMMAINS4_8MMA_AtomIJNS4_21SM100_MMA_S8_2x1SM_SSIaaiLi256ELi128ELNS4_4UMMA5MajorE0ELSO_0ELNSN_8SaturateE0EEEEEENS4_6LayoutINS5_IJSC_SC_SC_EEENS5_IJNSA_ILi0EEESU_SU_EEEEENS5_IJNS4_10UnderscoreESX_SX_EEEEENS4_28SM100_TMA_2SM_LOAD_MULTICASTENS4_14ComposedLayoutINS4_7SwizzleILi2ELi4ELi3EEENS4_18smem_ptr_flag_bitsILi8EEENSS_INS5_IJNSA_ILi8EEESH_EEENS5_IJSH_SC_EEEEEEEvNS4_8identityENS4_18SM100_TMA_2SM_LOADES1A_vS1B_EENS_8epilogue10collective18CollectiveEpilogueINS1E_23Sm100TmaWarpSpecializedILi2ELi2ELi64ELb0ELb0EEEJNS5_IJSG_SG_SH_EEENS5_IJNSS_ISG_SC_EENSS_ISH_SC_EEEEEaSJ_aSJ_NS1E_6fusion15FusionCallbacksIS1I_NS1N_17LinearCombinationIaiaiLNS_15FloatRoundStyleE2EEES1J_S1M_JEEENS4_5SM1004TMEM4LOAD26SM100_TMEM_LOAD_32dp32b64xENS4_13SM90_TMA_LOADES1A_NS4_39AutoVectorizingCopyWithAssumedAlignmentILi128EEENS4_14SM90_TMA_STOREES1A_S1Z_S1Z_EEEvvEEEEvNT_6ParamsE)
        /*0c14*/ 	.short	0x0380
        /*0c16*/ 	.short	0x0800


	//----- nvinfo : EIATTR_SW_WAR
	.align		4
.L_55:
        /*0c18*/ 	.byte	0x04, 0x36
        /*0c1a*/ 	.short	(.L_57 - .L_56)
.L_56:
        /*0c1c*/ 	.word	0x00000008
.L_57:


//--------------------- .nv.callgraph             --------------------------
	.section	.nv.callgraph,"",@"SHT_CUDA_CALLGRAPH"
	.align	4
	.sectionentsize	8
	.align		4
        /*0000*/ 	.word	0x00000000
	.align		4
        /*0004*/ 	.word	0xffffffff
	.align		4
        /*0008*/ 	.word	index@(_ZN7cutlass13device_kernelINS_4gemm6kernel13GemmUniversalIN4cute5tupleIJiiiiEEENS1_10collective13CollectiveMmaINS1_35MainloopSm100TmaUmmaWarpSpecializedILi16ELi2ELi4ENS5_IJNS4_1CILi2EEESB_NSA_ILi1EEEEEEEENS5_IJNSA_ILi256EEENSA_ILi128EEENSA_ILi64EEEEEEaNS5_IJlSC_lEEEaSJ_NS4_8TiledMMAINS4_8MMA_AtomIJNS4_21SM100_MMA_S8_2x1SM_SSIaaiLi256ELi128ELNS4_4UMMA5MajorE0ELSO_0ELNSN_8SaturateE0EEEEEENS4_6LayoutINS5_IJSC_SC_SC_EEENS5_IJNSA_ILi0EEESU_SU_EEEEENS5_IJNS4_10UnderscoreESX_SX_EEEEENS4_28SM100_TMA_2SM_LOAD_MULTICASTENS4_14ComposedLayoutINS4_7SwizzleILi2ELi4ELi3EEENS4_18smem_ptr_flag_bitsILi8EEENSS_INS5_IJNSA_ILi8EEESH_EEENS5_IJSH_SC_EEEEEEEvNS4_8identityENS4_18SM100_TMA_2SM_LOADES1A_vS1B_EENS_8epilogue10collective18CollectiveEpilogueINS1E_23Sm100TmaWarpSpecializedILi2ELi2ELi64ELb0ELb0EEEJNS5_IJSG_SG_SH_EEENS5_IJNSS_ISG_SC_EENSS_ISH_SC_EEEEEaSJ_aSJ_NS1E_6fusion15FusionCallbacksIS1I_NS1N_17LinearCombinationIaiaiLNS_15FloatRoundStyleE2EEES1J_S1M_JEEENS4_5SM1004TMEM4LOAD26SM100_TMEM_LOAD_32dp32b64xENS4_13SM90_TMA_LOADES1A_NS4_39AutoVectorizingCopyWithAssumedAlignmentILi128EEENS4_14SM90_TMA_STOREES1A_S1Z_S1Z_EEEvvEEEEvNT_6ParamsE)
	.align		4
        /*000c*/ 	.word	index@(__assertfail)
	.align		4
        /*0010*/ 	.word	0x00000000
	.align		4
        /*0014*/ 	.word	0xfffffffe
	.align		4
        /*0018*/ 	.word	0x00000000
	.align		4
        /*001c*/ 	.word	0xfffffffd
	.align		4
        /*0020*/ 	.word	0x00000000
	.align		4
        /*0024*/ 	.word	0xfffffffc


//--------------------- .nv.constant4             --------------------------
	.section	.nv.constant4,"a",@progbits
	.align	8
	.align		8
.nv.constant4:
        /*0000*/ 	.dword	__assertfail
	.align		8
        /*0008*/ 	.dword	__unnamed_1
	.align		8
        /*0010*/ 	.dword	__unnamed_2
	.align		8
        /*0018*/ 	.dword	_ZN39_INTERNAL_02ed984f_4_k_cu_50d998c3_94834cuda3std3__45__cpo5beginE
	.align		8
        /*0020*/ 	.dword	_ZN39_INTERNAL_02ed984f_4_k_cu_50d998c3_94834cuda3std3__45__cpo3endE
	.align		8
        /*0028*/ 	.dword	_ZN39_INTERNAL_02ed984f_4_k_cu_50d998c3_94834cuda3std3__45__cpo6cbeginE
	.align		8
        /*0030*/ 	.dword	_ZN39_INTERNAL_02ed984f_4_k_cu_50d998c3_94834cuda3std3__45__cpo4cendE
	.align		8
        /*0038*/ 	.dword	_ZN39_INTERNAL_02ed984f_4_k_cu_50d998c3_94834cuda3std3__441_GLOBAL__N__02ed984f_4_k_cu_50d998c3_94836ignoreE
	.align		8
        /*0040*/ 	.dword	_ZN39_INTERNAL_02ed984f_4_k_cu_50d998c3_94834cuda3std3__419piecewise_constructE
	.align		8
        /*0048*/ 	.dword	_ZN39_INTERNAL_02ed984f_4_k_cu_50d998c3_94834cuda3std3__48in_placeE
	.align		8
        /*0050*/ 	.dword	_ZN39_INTERNAL_02ed984f_4_k_cu_50d998c3_94834cuda3std6ranges3__45__cpo4swapE
	.align		8
        /*0058*/ 	.dword	_ZN39_INTERNAL_02ed984f_4_k_cu_50d998c3_94834cuda3std6ranges3__45__cpo9iter_moveE
	.align		8
        /*0060*/ 	.dword	_ZN39_INTERNAL_02ed984f_4_k_cu_50d998c3_94834cute7productE
	.align		8
        /*0068*/ 	.dword	_ZN39_INTERNAL_02ed984f_4_k_cu_50d998c3_94834cute1_E
	.align		8
        /*0070*/ 	.dword	$str$25
	.align		8
        /*0078*/ 	.dword	$str$26
	.align		8
        /*0080*/ 	.dword	$str$27
	.align		8
        /*0088*/ 	.dword	$str$28


//--------------------- .text._ZN7cutlass13device_kernelINS_4gemm6kernel13GemmUniversalIN4cute5tupleIJiiiiEEENS1_10collective13CollectiveMmaINS1_35MainloopSm100TmaUmmaWarpSpecializedILi16ELi2ELi4ENS5_IJNS4_1CILi2EEESB_NSA_ILi1EEEEEEEENS5_IJNSA_ILi256EEENSA_ILi128EEENSA_ILi64EEEEEEaNS5_IJlSC_lEEEaSJ_NS4_8TiledMMAINS4_8MMA_AtomIJNS4_21SM100_MMA_S8_2x1SM_SSIaaiLi256ELi128ELNS4_4UMMA5MajorE0ELSO_0ELNSN_8SaturateE0EEEEEENS4_6LayoutINS5_IJSC_SC_SC_EEENS5_IJNSA_ILi0EEESU_SU_EEEEENS5_IJNS4_10UnderscoreESX_SX_EEEEENS4_28SM100_TMA_2SM_LOAD_MULTICASTENS4_14ComposedLayoutINS4_7SwizzleILi2ELi4ELi3EEENS4_18smem_ptr_flag_bitsILi8EEENSS_INS5_IJNSA_ILi8EEESH_EEENS5_IJSH_SC_EEEEEEEvNS4_8identityENS4_18SM100_TMA_2SM_LOADES1A_vS1B_EENS_8epilogue10collective18CollectiveEpilogueINS1E_23Sm100TmaWarpSpecializedILi2ELi2ELi64ELb0ELb0EEEJNS5_IJSG_SG_SH_EEENS5_IJNSS_ISG_SC_EENSS_ISH_SC_EEEEEaSJ_aSJ_NS1E_6fusion15FusionCallbacksIS1I_NS1N_17LinearCombinationIaiaiLNS_15FloatRoundStyleE2EEES1J_S1M_JEEENS4_5SM1004TMEM4LOAD26SM100_TMEM_LOAD_32dp32b64xENS4_13SM90_TMA_LOADES1A_NS4_39AutoVectorizingCopyWithAssumedAlignmentILi128EEENS4_14SM90_TMA_STOREES1A_S1Z_S1Z_EEEvvEEEEvNT_6ParamsE --------------------------
	.section	.text._ZN7cutlass13device_kernelINS_4gemm6kernel13GemmUniversalIN4cute5tupleIJiiiiEEENS1_10collective13CollectiveMmaINS1_35MainloopSm100TmaUmmaWarpSpecializedILi16ELi2ELi4ENS5_IJNS4_1CILi2EEESB_NSA_ILi1EEEEEEEENS5_IJNSA_ILi256EEENSA_ILi128EEENSA_ILi64EEEEEEaNS5_IJlSC_lEEEaSJ_NS4_8TiledMMAINS4_8MMA_AtomIJNS4_21SM100_MMA_S8_2x1SM_SSIaaiLi256ELi128ELNS4_4UMMA5MajorE0ELSO_0ELNSN_8SaturateE0EEEEEENS4_6LayoutINS5_IJSC_SC_SC_EEENS5_IJNSA_ILi0EEESU_SU_EEEEENS5_IJNS4_10UnderscoreESX_SX_EEEEENS4_28SM100_TMA_2SM_LOAD_MULTICASTENS4_14ComposedLayoutINS4_7SwizzleILi2ELi4ELi3EEENS4_18smem_ptr_flag_bitsILi8EEENSS_INS5_IJNSA_ILi8EEESH_EEENS5_IJSH_SC_EEEEEEEvNS4_8identityENS4_18SM100_TMA_2SM_LOADES1A_vS1B_EENS_8epilogue10collective18CollectiveEpilogueINS1E_23Sm100TmaWarpSpecializedILi2ELi2ELi64ELb0ELb0EEEJNS5_IJSG_SG_SH_EEENS5_IJNSS_ISG_SC_EENSS_ISH_SC_EEEEEaSJ_aSJ_NS1E_6fusion15FusionCallbacksIS1I_NS1N_17LinearCombinationIaiaiLNS_15FloatRoundStyleE2EEES1J_S1M_JEEENS4_5SM1004TMEM4LOAD26SM100_TMEM_LOAD_32dp32b64xENS4_13SM90_TMA_LOADES1A_NS4_39AutoVectorizingCopyWithAssumedAlignmentILi128EEENS4_14SM90_TMA_STOREES1A_S1Z_S1Z_EEEvvEEEEvNT_6ParamsE,"ax",@progbits
	.align	128
.text._ZN7cutlass13device_kernelINS_4gemm6kernel13GemmUniversalIN4cute5tupleIJiiiiEEENS1_10collective13CollectiveMmaINS1_35MainloopSm100TmaUmmaWarpSpecializedILi16ELi2ELi4ENS5_IJNS4_1CILi2EEESB_NSA_ILi1EEEEEEEENS5_IJNSA_ILi256EEENSA_ILi128EEENSA_ILi64EEEEEEaNS5_IJlSC_lEEEaSJ_NS4_8TiledMMAINS4_8MMA_AtomIJNS4_21SM100_MMA_S8_2x1SM_SSIaaiLi256ELi128ELNS4_4UMMA5MajorE0ELSO_0ELNSN_8SaturateE0EEEEEENS4_6LayoutINS5_IJSC_SC_SC_EEENS5_IJNSA_ILi0EEESU_SU_EEEEENS5_IJNS4_10UnderscoreESX_SX_EEEEENS4_28SM100_TMA_2SM_LOAD_MULTICASTENS4_14ComposedLayoutINS4_7SwizzleILi2ELi4ELi3EEENS4_18smem_ptr_flag_bitsILi8EEENSS_INS5_IJNSA_ILi8EEESH_EEENS5_IJSH_SC_EEEEEEEvNS4_8identityENS4_18SM100_TMA_2SM_LOADES1A_vS1B_EENS_8epilogue10collective18CollectiveEpilogueINS1E_23Sm100TmaWarpSpecializedILi2ELi2ELi64ELb0ELb0EEEJNS5_IJSG_SG_SH_EEENS5_IJNSS_ISG_SC_EENSS_ISH_SC_EEEEEaSJ_aSJ_NS1E_6fusion15FusionCallbacksIS1I_NS1N_17LinearCombinationIaiaiLNS_15FloatRoundStyleE2EEES1J_S1M_JEEENS4_5SM1004TMEM4LOAD26SM100_TMEM_LOAD_32dp32b64xENS4_13SM90_TMA_LOADES1A_NS4_39AutoVectorizingCopyWithAssumedAlignmentILi128EEENS4_14SM90_TMA_STOREES1A_S1Z_S1Z_EEEvvEEEEvNT_6ParamsE:
        .type           _ZN7cutlass13device_kernelINS_4gemm6kernel13GemmUniversalIN4cute5tupleIJiiiiEEENS1_10collective13CollectiveMmaINS1_35MainloopSm100TmaUmmaWarpSpecializedILi16ELi2ELi4ENS5_IJNS4_1CILi2EEESB_NSA_ILi1EEEEEEEENS5_IJNSA_ILi256EEENSA_ILi128EEENSA_ILi64EEEEEEaNS5_IJlSC_lEEEaSJ_NS4_8TiledMMAINS4_8MMA_AtomIJNS4_21SM100_MMA_S8_2x1SM_SSIaaiLi256ELi128ELNS4_4UMMA5MajorE0ELSO_0ELNSN_8SaturateE0EEEEEENS4_6LayoutINS5_IJSC_SC_SC_EEENS5_IJNSA_ILi0EEESU_SU_EEEEENS5_IJNS4_10UnderscoreESX_SX_EEEEENS4_28SM100_TMA_2SM_LOAD_MULTICASTENS4_14ComposedLayoutINS4_7SwizzleILi2ELi4ELi3EEENS4_18smem_ptr_flag_bitsILi8EEENSS_INS5_IJNSA_ILi8EEESH_EEENS5_IJSH_SC_EEEEEEEvNS4_8identityENS4_18SM100_TMA_2SM_LOADES1A_vS1B_EENS_8epilogue10collective18CollectiveEpilogueINS1E_23Sm100TmaWarpSpecializedILi2ELi2ELi64ELb0ELb0EEEJNS5_IJSG_SG_SH_EEENS5_IJNSS_ISG_SC_EENSS_ISH_SC_EEEEEaSJ_aSJ_NS1E_6fusion15FusionCallbacksIS1I_NS1N_17LinearCombinationIaiaiLNS_15FloatRoundStyleE2EEES1J_S1M_JEEENS4_5SM1004TMEM4LOAD26SM100_TMEM_LOAD_32dp32b64xENS4_13SM90_TMA_LOADES1A_NS4_39AutoVectorizingCopyWithAssumedAlignmentILi128EEENS4_14SM90_TMA_STOREES1A_S1Z_S1Z_EEEvvEEEEvNT_6ParamsE,@function
        .size           _ZN7cutlass13device_kernelINS_4gemm6kernel13GemmUniversalIN4cute5tupleIJiiiiEEENS1_10collective13CollectiveMmaINS1_35MainloopSm100TmaUmmaWarpSpecializedILi16ELi2ELi4ENS5_IJNS4_1CILi2EEESB_NSA_ILi1EEEEEEEENS5_IJNSA_ILi256EEENSA_ILi128EEENSA_ILi64EEEEEEaNS5_IJlSC_lEEEaSJ_NS4_8TiledMMAINS4_8MMA_AtomIJNS4_21SM100_MMA_S8_2x1SM_SSIaaiLi256ELi128ELNS4_4UMMA5MajorE0ELSO_0ELNSN_8SaturateE0EEEEEENS4_6LayoutINS5_IJSC_SC_SC_EEENS5_IJNSA_ILi0EEESU_SU_EEEEENS5_IJNS4_10UnderscoreESX_SX_EEEEENS4_28SM100_TMA_2SM_LOAD_MULTICASTENS4_14ComposedLayoutINS4_7SwizzleILi2ELi4ELi3EEENS4_18smem_ptr_flag_bitsILi8EEENSS_INS5_IJNSA_ILi8EEESH_EEENS5_IJSH_SC_EEEEEEEvNS4_8identityENS4_18SM100_TMA_2SM_LOADES1A_vS1B_EENS_8epilogue10collective18CollectiveEpilogueINS1E_23Sm100TmaWarpSpecializedILi2ELi2ELi64ELb0ELb0EEEJNS5_IJSG_SG_SH_EEENS5_IJNSS_ISG_SC_EENSS_ISH_SC_EEEEEaSJ_aSJ_NS1E_6fusion15FusionCallbacksIS1I_NS1N_17LinearCombinationIaiaiLNS_15FloatRoundStyleE2EEES1J_S1M_JEEENS4_5SM1004TMEM4LOAD26SM100_TMEM_LOAD_32dp32b64xENS4_13SM90_TMA_LOADES1A_NS4_39AutoVectorizingCopyWithAssumedAlignmentILi128EEENS4_14SM90_TMA_STOREES1A_S1Z_S1Z_EEEvvEEEEvNT_6ParamsE,(.L_x_200 - _ZN7cutlass13device_kernelINS_4gemm6kernel13GemmUniversalIN4cute5tupleIJiiiiEEENS1_10collective13CollectiveMmaINS1_35MainloopSm100TmaUmmaWarpSpecializedILi16ELi2ELi4ENS5_IJNS4_1CILi2EEESB_NSA_ILi1EEEEEEEENS5_IJNSA_ILi256EEENSA_ILi128EEENSA_ILi64EEEEEEaNS5_IJlSC_lEEEaSJ_NS4_8TiledMMAINS4_8MMA_AtomIJNS4_21SM100_MMA_S8_2x1SM_SSIaaiLi256ELi128ELNS4_4UMMA5MajorE0ELSO_0ELNSN_8SaturateE0EEEEEENS4_6LayoutINS5_IJSC_SC_SC_EEENS5_IJNSA_ILi0EEESU_SU_EEEEENS5_IJNS4_10UnderscoreESX_SX_EEEEENS4_28SM100_TMA_2SM_LOAD_MULTICASTENS4_14ComposedLayoutINS4_7SwizzleILi2ELi4ELi3EEENS4_18smem_ptr_flag_bitsILi8EEENSS_INS5_IJNSA_ILi8EEESH_EEENS5_IJSH_SC_EEEEEEEvNS4_8identityENS4_18SM100_TMA_2SM_LOADES1A_vS1B_EENS_8epilogue10collective18CollectiveEpilogueINS1E_23Sm100TmaWarpSpecializedILi2ELi2ELi64ELb0ELb0EEEJNS5_IJSG_SG_SH_EEENS5_IJNSS_ISG_SC_EENSS_ISH_SC_EEEEEaSJ_aSJ_NS1E_6fusion15FusionCallbacksIS1I_NS1N_17LinearCombinationIaiaiLNS_15FloatRoundStyleE2EEES1J_S1M_JEEENS4_5SM1004TMEM4LOAD26SM100_TMEM_LOAD_32dp32b64xENS4_13SM90_TMA_LOADES1A_NS4_39AutoVectorizingCopyWithAssumedAlignmentILi128EEENS4_14SM90_TMA_STOREES1A_S1Z_S1Z_EEEvvEEEEvNT_6ParamsE)
        .other          _ZN7cutlass13device_kernelINS_4gemm6kernel13GemmUniversalIN4cute5tupleIJiiiiEEENS1_10collective13CollectiveMmaINS1_35MainloopSm100TmaUmmaWarpSpecializedILi16ELi2ELi4ENS5_IJNS4_1CILi2EEESB_NSA_ILi1EEEEEEEENS5_IJNSA_ILi256EEENSA_ILi128EEENSA_ILi64EEEEEEaNS5_IJlSC_lEEEaSJ_NS4_8TiledMMAINS4_8MMA_AtomIJNS4_21SM100_MMA_S8_2x1SM_SSIaaiLi256ELi128ELNS4_4UMMA5MajorE0ELSO_0ELNSN_8SaturateE0EEEEEENS4_6LayoutINS5_IJSC_SC_SC_EEENS5_IJNSA_ILi0EEESU_SU_EEEEENS5_IJNS4_10UnderscoreESX_SX_EEEEENS4_28SM100_TMA_2SM_LOAD_MULTICASTENS4_14ComposedLayoutINS4_7SwizzleILi2ELi4ELi3EEENS4_18smem_ptr_flag_bitsILi8EEENSS_INS5_IJNSA_ILi8EEESH_EEENS5_IJSH_SC_EEEEEEEvNS4_8identityENS4_18SM100_TMA_2SM_LOADES1A_vS1B_EENS_8epilogue10collective18CollectiveEpilogueINS1E_23Sm100TmaWarpSpecializedILi2ELi2ELi64ELb0ELb0EEEJNS5_IJSG_SG_SH_EEENS5_IJNSS_ISG_SC_EENSS_ISH_SC_EEEEEaSJ_aSJ_NS1E_6fusion15FusionCallbacksIS1I_NS1N_17LinearCombinationIaiaiLNS_15FloatRoundStyleE2EEES1J_S1M_JEEENS4_5SM1004TMEM4LOAD26SM100_TMEM_LOAD_32dp32b64xENS4_13SM90_TMA_LOADES1A_NS4_39AutoVectorizingCopyWithAssumedAlignmentILi128EEENS4_14SM90_TMA_STOREES1A_S1Z_S1Z_EEEvvEEEEvNT_6ParamsE,@"STO_CUDA_ENTRY STV_DEFAULT"
_ZN7cutlass13device_kernelINS_4gemm6kernel13GemmUniversalIN4cute5tupleIJiiiiEEENS1_10collective13CollectiveMmaINS1_35MainloopSm100TmaUmmaWarpSpecializedILi16ELi2ELi4ENS5_IJNS4_1CILi2EEESB_NSA_ILi1EEEEEEEENS5_IJNSA_ILi256EEENSA_ILi128EEENSA_ILi64EEEEEEaNS5_IJlSC_lEEEaSJ_NS4_8TiledMMAINS4_8MMA_AtomIJNS4_21SM100_MMA_S8_2x1SM_SSIaaiLi256ELi128ELNS4_4UMMA5MajorE0ELSO_0ELNSN_8SaturateE0EEEEEENS4_6LayoutINS5_IJSC_SC_SC_EEENS5_IJNSA_ILi0EEESU_SU_EEEEENS5_IJNS4_10UnderscoreESX_SX_EEEEENS4_28SM100_TMA_2SM_LOAD_MULTICASTENS4_14ComposedLayoutINS4_7SwizzleILi2ELi4ELi3EEENS4_18smem_ptr_flag_bitsILi8EEENSS_INS5_IJNSA_ILi8EEESH_EEENS5_IJSH_SC_EEEEEEEvNS4_8identityENS4_18SM100_TMA_2SM_LOADES1A_vS1B_EENS_8epilogue10collective18CollectiveEpilogueINS1E_23Sm100TmaWarpSpecializedILi2ELi2ELi64ELb0ELb0EEEJNS5_IJSG_SG_SH_EEENS5_IJNSS_ISG_SC_EENSS_ISH_SC_EEEEEaSJ_aSJ_NS1E_6fusion15FusionCallbacksIS1I_NS1N_17LinearCombinationIaiaiLNS_15FloatRoundStyleE2EEES1J_S1M_JEEENS4_5SM1004TMEM4LOAD26SM100_TMEM_LOAD_32dp32b64xENS4_13SM90_TMA_LOADES1A_NS4_39AutoVectorizingCopyWithAssumedAlignmentILi128EEENS4_14SM90_TMA_STOREES1A_S1Z_S1Z_EEEvvEEEEvNT_6ParamsE:
[----:B------:R-:W1:Y:S01]  /*0000*/  LDC R1, c[0x0][0x37c] ;  /* 0x0000df00ff017b82 */ /* 0x000e620000000800 */
[----:B------:R-:W2:Y:S01]  /*0010*/  S2R R154, SR_TID.X ;  /* 0x00000000009a7919 */ /* 0x000ea20000002100 */
[----:B------:R-:W3:Y:S06]  /*0020*/  LDCU.64 UR8, c[0x0][0x890] ;  /* 0x00011200ff0877ac */ /* 0x000eec0008000a00 */
[----:B------:R-:W4:Y:S01]  /*0030*/  S2UR UR46, SR_CgaCtaId ;  /* 0x00000000002e79c3 */ /* 0x000f220000008800 */
[----:B------:R-:W-:Y:S02]  /*0040*/  PRMT R140, RZ, 0x7610, R140 ;  /* 0x00007610ff8c7816 */ /* 0x000fe4000000008c */
[----:B------:R-:W-:Y:S01]  /*0050*/  ELECT P1, URZ, PT ;  /* 0x0000000000ff782f */ /* 0x000fe20003820000 */
[----:B---3--:R-:W-:-:S04]  /*0060*/  UISETP.NE.U32.AND UP0, UPT, UR8, URZ, UPT ;  /* 0x000000ff0800728c */ /* 0x008fc8000bf05070 */
[----:B------:R-:W-:Y:S02]  /*0070*/  UISETP.NE.AND.EX UP0, UPT, UR9, URZ, UPT, UP0 ;  /* 0x000000ff0900728c */ /* 0x000fe4000bf05300 */
[----:B----4-:R-:W-:Y:S02]  /*0080*/  ULOP3.LUT UR33, UR46, 0x1, URZ, 0xc0, !UPT ;  /* 0x000000012e217892 */ /* 0x010fe4000f8ec0ff */
[----:B------:R-:W-:Y:S01]  /*0090*/  ULOP3.LUT UR34, UR46, 0x1, URZ, 0x3c, !UPT ;  /* 0x000000012e227892 */ /* 0x000fe2000f8e3cff */
[----:B--2---:R-:W-:-:S05]  /*00a0*/  SHF.R.U32.HI R141, RZ, 0x5, R154 ;  /* 0x00000005ff8d7819 */ /* 0x004fca000001169a */
[----:B------:R-:W2:Y:S02]  /*00b0*/  SHFL.IDX PT, R0, R141, RZ, 0x1f ;  /* 0x00001fff8d007589 */ /* 0x000ea400000e0000 */
[----:B--2---:R-:W-:Y:S01]  /*00c0*/  R2UR UR18, R0 ;  /* 0x00000000001272ca */ /* 0x004fe200000e0000 */
[----:B-1----:R-:W-:-:S14]  /*00d0*/  BRA.U UP0, `(.L_x_0) ;  /* 0x0000000100307547 */ /* 0x002fdc000b800000 */
[----:B------:R-:W1:Y:S02]  /*00e0*/  LDCU.64 UR4, c[0x0][0x888] ;  /* 0x00011100ff0477ac */ /* 0x000e640008000a00 */
[----:B-1----:R-:W-:-:S04]  /*00f0*/  UISETP.NE.U32.AND UP0, UPT, UR4, URZ, UPT ;  /* 0x000000ff0400728c */ /* 0x002fc8000bf05070 */
[----:B------:R-:W-:-:S09]  /*0100*/  UISETP.NE.AND.EX UP0, UPT, UR5, URZ, UPT, UP0 ;  /* 0x000000ff0500728c */ /* 0x000fd2000bf05300 */
[----:B------:R-:W-:Y:S05]  /*0110*/  BRA.U !UP0, `(.L_x_1) ;  /* 0x0000000108147547 */ /* 0x000fea000b800000 */
[----:B------:R-:W1:Y:S01]  /*0120*/  LDC.64 R72, c[0x0][0x888] ;  /* 0x00022200ff487b82 */ /* 0x000e620000000a00 */
[----:B------:R-:W1:Y:S02]  /*0130*/  LDCU.64 UR4, c[0x0][0x358] ;  /* 0x00006b00ff0477ac */ /* 0x000e640008000a00 */
[----:B-1----:R1:W5:Y:S01]  /*0140*/  LDG.E R72, desc[UR4][R72.64] ;  /* 0x0000000448487981 */ /* 0x002362000c1e1900 */
[----:B------:R-:W-:Y:S01]  /*0150*/  HFMA2 R140, -RZ, RZ, 0, 5.9604644775390625e-08 ;  /* 0x00000001ff8c7431 */ /* 0x000fe200000001ff */
[----:B------:R-:W-:Y:S05]  /*0160*/  BRA `(.L_x_0) ;  /* 0x00000000000c7947 */ /* 0x000fea0003800000 */
.L_x_1:
[----:B------:R-:W1:Y:S01]  /*0170*/  LDCU UR4, c[0x0][0x880] ;  /* 0x00011000ff0477ac */ /* 0x000e620008000800 */
[----:B------:R-:W-:Y:S01]  /*0180*/  HFMA2 R140, -RZ, RZ, 0, 5.9604644775390625e-08 ;  /* 0x00000001ff8c7431 */ /* 0x000fe200000001ff */
[----:B-1----:R-:W-:-:S07]  /*0190*/  MOV R72, UR4 ;  /* 0x0000000400487c02 */ /* 0x002fce0008000f00 */
.L_x_0:
[----:B------:R-:W2:Y:S02]  /*01a0*/  LDCU.64 UR4, c[0x0][0x8b0] ;  /* 0x00011600ff0477ac */ /* 0x000ea40008000a00 */
[----:B--2---:R-:W-:-:S04]  /*01b0*/  UISETP.NE.U32.AND UP0, UPT, UR4, URZ, UPT ;  /* 0x000000ff0400728c */ /* 0x004fc8000bf05070 */
[----:B------:R-:W-:-:S09]  /*01c0*/  UISETP.NE.AND.EX UP0, UPT, UR5, URZ, UPT, UP0 ;  /* 0x000000ff0500728c */ /* 0x000fd2000bf05300 */
[----:B------:R-:W-:Y:S05]  /*01d0*/  BRA.U UP0, `(.L_x_2) ;  /* 0x0000000100287547 */ /* 0x000fea000b800000 */
[----:B------:R-:W2:Y:S02]  /*01e0*/  LDCU.64 UR4, c[0x0][0x8a8] ;  /* 0x00011500ff0477ac */ /* 0x000ea40008000a00 */
[----:B--2---:R-:W-:-:S04]  /*01f0*/  UISETP.NE.U32.AND UP0, UPT, UR4, URZ, UPT ;  /* 0x000000ff0400728c */ /* 0x004fc8000bf05070 */
[----:B------:R-:W-:-:S09]  /*0200*/  UISETP.NE.AND.EX UP0, UPT, UR5, URZ, UPT, UP0 ;  /* 0x000000ff0500728c */ /* 0x000fd2000bf05300 */
[----:B------:R-:W-:Y:S05]  /*0210*/  BRA.U !UP0, `(.L_x_3) ;  /* 0x0000000108107547 */ /* 0x000fea000b800000 */
[----:B------:R-:W2:Y:S01]  /*0220*/  LDC.64 R70, c[0x0][0x8a8] ;  /* 0x00022a00ff467b82 */ /* 0x000ea20000000a00 */
[----:B------:R-:W2:Y:S02]  /*0230*/  LDCU.64 UR4, c[0x0][0x358] ;  /* 0x00006b00ff0477ac */ /* 0x000ea40008000a00 */
[----:B--2---:R2:W5:Y:S01]  /*0240*/  LDG.E R70, desc[UR4][R70.64] ;  /* 0x0000000446467981 */ /* 0x004562000c1e1900 */
[----:B------:R-:W-:Y:S05]  /*0250*/  BRA `(.L_x_2) ;  /* 0x0000000000087947 */ /* 0x000fea0003800000 */
.L_x_3:
[----:B------:R-:W2:Y:S02]  /*0260*/  LDCU UR4, c[0x0][0x8a0] ;  /* 0x00011400ff0477ac */ /* 0x000ea40008000800 */
[----:B--2---:R-:W-:Y:S02]  /*0270*/  MOV R70, UR4 ;  /* 0x0000000400467c02 */ /* 0x004fe40008000f00 */
.L_x_2:
[----:B------:R-:W-:Y:S01]  /*0280*/  IMAD.U32 R0, RZ, RZ, UR18 ;  /* 0x00000012ff007e24 */ /* 0x000fe2000f8e00ff */
[----:B------:R-:W-:Y:S04]  /*0290*/  BSSY.RECONVERGENT B0, `(.L_x_4) ;  /* 0x000000c000007945 */ /* 0x000fe80003800200 */
[C---:B------:R-:W-:Y:S02]  /*02a0*/  ISETP.NE.OR P2, PT, R0.reuse, 0x1, !P1 ;  /* 0x000000010000780c */ /* 0x040fe40004f45670 */
[----:B------:R-:W-:-:S11]  /*02b0*/  ISETP.NE.OR P0, PT, R0, 0x3, !P1 ;  /* 0x000000030000780c */ /* 0x000fd60004f05670 */
[----:B------:R-:W-:Y:S05]  /*02c0*/  @P2 BRA `(.L_x_5) ;  /* 0x0000000000202947 */ /* 0x000fea0003800000 */
[----:B------:R-:W3:Y:S02]  /*02d0*/  LDCU.64 UR4, c[0x0][0x348] ;  /* 0x00006900ff0477ac */ /* 0x000ee40008000a00 */
[----:B---3--:R-:W-:Y:S02]  /*02e0*/  UIADD3 UR6, UP1, UPT, UR4, 0x80, URZ ;  /* 0x0000008004067890 */ /* 0x008fe4000ff3e0ff */
[----:B------:R-:W-:Y:S02]  /*02f0*/  UIADD3 UR4, UP0, UPT, UR4, 0x180, URZ ;  /* 0x0000018004047890 */ /* 0x000fe4000ff1e0ff */
[----:B------:R-:W-:Y:S02]  /*0300*/  UIADD3.X UR7, UPT, UPT, URZ, UR5, URZ, UP1, !UPT ;  /* 0x00000005ff077290 */ /* 0x000fe40008ffe4ff */
[----:B------:R-:W-:-:S07]  /*0310*/  UIADD3.X UR5, UPT, UPT, URZ, UR5, URZ, UP0, !UPT ;  /* 0x00000005ff057290 */ /* 0x000fce00087fe4ff */
[----:B------:R3:W-:Y:S02]  /*0320*/  UTMACCTL.PF [UR6] ;  /* 0x00000000060079b9 */ /* 0x0007e40008040000 */
[----:B------:R3:W-:Y:S02]  /*0330*/  UTMACCTL.PF [UR4] ;  /* 0x00000000040079b9 */ /* 0x0007e40008040000 */
[----:B---3--:R-:W-:Y:S01]  /*0340*/  NOP ;  /* 0x0000000000007918 */ /* 0x008fe20000000000 */
.L_x_5:
[----:B------:R-:W-:Y:S05]  /*0350*/  BSYNC.RECONVERGENT B0 ;  /* 0x0000000000007941 */ /* 0x000fea0003800200 */
.L_x_4:
[----:B------:R-:W-:Y:S04]  /*0360*/  BSSY.RECONVERGENT B0, `(.L_x_6) ;  /* 0x000000a000007945 */ /* 0x000fe80003800200 */
        /* <DEDUP_REMOVED lines=9> */
.L_x_7:
[----:B------:R-:W-:Y:S05]  /*0400*/  BSYNC.RECONVERGENT B0 ;  /* 0x0000000000007941 */ /* 0x000fea0003800200 */
.L_x_6:
[----:B------:R-:W3:Y:S01]  /*0410*/  LDCU.64 UR4, c[0x0][0x888] ;  /* 0x00011100ff0477ac */ /* 0x000ee20008000a00 */
[----:B------:R-:W-:Y:S02]  /*0420*/  UISETP.EQ.U32.AND UP1, UPT, UR8, URZ, UPT ;  /* 0x000000ff0800728c */ /* 0x000fe4000bf22070 */
[----:B------:R-:W-:Y:S02]  /*0430*/  UPLOP3.LUT UP3, UPT, UPT, UPT, UPT, 0x80, 0x8 ;  /* 0x000000000008789c */ /* 0x000fe40003f6f070 */
[----:B---3--:R-:W-:-:S04]  /*0440*/  UISETP.NE.U32.AND UP0, UPT, UR4, URZ, UPT ;  /* 0x000000ff0400728c */ /* 0x008fc8000bf05070 */
[----:B------:R-:W-:-:S04]  /*0450*/  UISETP.NE.AND.EX UP0, UPT, UR5, URZ, UPT, UP0 ;  /* 0x000000ff0500728c */ /* 0x000fc8000bf05300 */
[----:B------:R-:W-:-:S04]  /*0460*/  UISETP.EQ.OR.EX UP2, UPT, UR9, URZ, !UP0, UP1 ;  /* 0x000000ff0900728c */ /* 0x000fc8000c742710 */
[----:B------:R-:W-:-:S06]  /*0470*/  UP2UR UR4, UPR, URZ, 0x4 ;  /* 0x00000004ff047883 */ /* 0x000fcc0008000000 */
[----:B------:R-:W-:Y:S01]  /*0480*/  MOV R143, UR4 ;  /* 0x00000004008f7c02 */ /* 0x000fe20008000f00 */
[----:B------:R-:W-:Y:S06]  /*0490*/  BRA.U !UP2, `(.L_x_8) ;  /* 0x000000010a207547 */ /* 0x000fec000b800000 */
[----:B-----5:R-:W-:Y:S01]  /*04a0*/  R2UR UR5, R72 ;  /* 0x00000000480572ca */ /* 0x020fe200000e0000 */
[----:B------:R-:W-:Y:S02]  /*04b0*/  UISETP.NE.U32.AND UP1, UPT, UR8, URZ, UPT ;  /* 0x000000ff0800728c */ /* 0x000fe4000bf25070 */
[----:B------:R-:W-:Y:S02]  /*04c0*/  USEL UR4, URZ, 0xffffffff, UP0 ;  /* 0xffffffffff047887 */ /* 0x000fe40008000000 */
[----:B------:R-:W-:-:S08]  /*04d0*/  UISETP.NE.AND.EX UP1, UPT, UR9, URZ, UPT, UP1 ;  /* 0x000000ff0900728c */ /* 0x000fd0000bf25310 */
[----:B------:R-:W-:-:S04]  /*04e0*/  UISETP.NE.AND UP0, UPT, UR5, URZ, UPT ;  /* 0x000000ff0500728c */ /* 0x000fc8000bf05270 */
[----:B------:R-:W-:-:S04]  /*04f0*/  @!UP1 USEL UR4, URZ, 0xffffffff, UP0 ;  /* 0xffffffffff049887 */ /* 0x000fc80008000000 */
[----:B------:R-:W-:-:S04]  /*0500*/  ULOP3.LUT UR4, UR4, 0x1, URZ, 0xc0, !UPT ;  /* 0x0000000104047892 */ /* 0x000fc8000f8ec0ff */
[----:B------:R-:W-:-:S11]  /*0510*/  UISETP.NE.U32.AND UP3, UPT, UR4, 0x1, UPT ;  /* 0x000000010400788c */ /* 0x000fd6000bf65070 */
.L_x_8:
[----:B------:R-:W3:Y:S01]  /*0520*/  SHFL.IDX PT, R0, R141, RZ, 0x1f ;  /* 0x00001fff8d007589 */ /* 0x000ee200000e0000 */
[----:B------:R-:W-:-:S04]  /*0530*/  UISETP.NE.AND UP0, UPT, UR18, 0x2, UPT ;  /* 0x000000021200788c */ /* 0x000fc8000bf05270 */
[----:B------:R-:W-:Y:S02]  /*0540*/  UISETP.EQ.AND UP1, UPT, UR33, URZ, !UP0 ;  /* 0x000000ff2100728c */ /* 0x000fe4000c722270 */
[----:B------:R-:W-:-:S04]  /*0550*/  USEL UR37, URZ, 0x1, UP0 ;  /* 0x00000001ff257887 */ /* 0x000fc80008000000 */
[----:B------:R-:W-:Y:S02]  /*0560*/  PLOP3.LUT P3, PT, P1, PT, UP1, 0x80, 0x8 ;  /* 0x000000000008781c */ /* 0x000fe40000f6f018 */
[----:B---3--:R-:W-:-:S13]  /*0570*/  ISETP.NE.AND P0, PT, R0, RZ, PT ;  /* 0x000000ff0000720c */ /* 0x008fda0003f05270 */
[----:B------:R-:W-:Y:S05]  /*0580*/  @P0 BRA `(.L_x_9) ;  /* 0x0000000000c00947 */ /* 0x000fea0003800000 */
[----:B------:R-:W-:Y:S01]  /*0590*/  ELECT P0, URZ, PT ;  /* 0x0000000000ff782f */ /* 0x000fe20003800000 */
[----:B------:R-:W-:-:S12]  /*05a0*/  BSSY.RECONVERGENT B0, `(.L_x_9) ;  /* 0x000002e000007945 */ /* 0x000fd80003800200 */
[----:B------:R-:W-:Y:S05]  /*05b0*/  @!P0 BRA `(.L_x_10) ;  /* 0x0000000000b08947 */ /* 0x000fea0003800000 */
[----:B------:R-:W-:Y:S01]  /*05c0*/  UMOV UR4, 0x400 ;  /* 0x0000040000047882 */ /* 0x000fe20000000000 */
[----:B------:R-:W-:Y:S01]  /*05d0*/  UMOV UR8, 0x1 ;  /* 0x0000000100087882 */ /* 0x000fe20000000000 */
[----:B------:R-:W-:Y:S01]  /*05e0*/  UMOV UR6, 0x2 ;  /* 0x0000000200067882 */ /* 0x000fe20000000000 */
[----:B------:R-:W-:Y:S02]  /*05f0*/  ULEA UR4, UR46, UR4, 0x18 ;  /* 0x000000042e047291 */ /* 0x000fe4000f8ec0ff */
[----:B------:R-:W-:-:S04]  /*0600*/  UIADD3 UR8, UPT, UPT, -UR8, 0x100000, URZ ;  /* 0x0010000008087890 */ /* 0x000fc8000fffe1ff */
[----:B------:R-:W-:Y:S02]  /*0610*/  USHF.L.U32 UR9, UR8, 0xb, URZ ;  /* 0x0000000b08097899 */ /* 0x000fe400080006ff */
[----:B------:R-:W-:Y:S02]  /*0620*/  USHF.L.U32 UR8, UR8, 0x1, URZ ;  /* 0x0000000108087899 */ /* 0x000fe400080006ff */
[----:B------:R-:W-:-:S04]  /*0630*/  UIADD3 UR6, UPT, UPT, -UR6, 0x100000, URZ ;  /* 0x0010000006067890 */ /* 0x000fc8000fffe1ff */
[----:B------:R-:W-:Y:S02]  /*0640*/  USHF.L.U32 UR7, UR6, 0xb, URZ ;  /* 0x0000000b06077899 */ /* 0x000fe400080006ff */
[----:B------:R-:W-:Y:S01]  /*0650*/  USHF.L.U32 UR6, UR6, 0x1, URZ ;  /* 0x0000000106067899 */ /* 0x000fe200080006ff */
[----:B------:R-:W3:Y:S03]  /*0660*/  FENCE.VIEW.ASYNC.S ;  /* 0x00000000000073c6 */ /* 0x000ee60000000000 */
[----:B---3--:R3:W4:Y:S08]  /*0670*/  SYNCS.EXCH.64 URZ, [UR4], UR8 ;  /* 0x0000000804ff75b2 */ /* 0x0087300008000100 */
[----:B------:R3:W1:Y:S01]  /*0680*/  SYNCS.EXCH.64 URZ, [UR4+0x80], UR6 ;  /* 0x0000800604ff75b2 */ /* 0x0006620008000100 */
        /* <DEDUP_REMOVED lines=29> */
[----:B------:R3:W1:Y:S02]  /*0860*/  SYNCS.EXCH.64 URZ, [UR4+0xf8], UR6 ;  /* 0x0000f80604ff75b2 */ /* 0x0006640008000100 */
[----:B---34-:R-:W-:Y:S01]  /*0870*/  NOP ;  /* 0x0000000000007918 */ /* 0x018fe20000000000 */
.L_x_10:
[----:B------:R-:W-:Y:S05]  /*0880*/  BSYNC.RECONVERGENT B0 ;  /* 0x0000000000007941 */ /* 0x000fea0003800200 */
.L_x_9:
[----:B------:R-:W3:Y:S01]  /*0890*/  SHFL.IDX PT, R0, R141, RZ, 0x1f ;  /* 0x00001fff8d007589 */ /* 0x000ee200000e0000 */
[----:B------:R-:W-:Y:S01]  /*08a0*/  NOP ;  /* 0x0000000000007918 */ /* 0x000fe20000000000 */
[----:B---3--:R-:W-:-:S13]  /*08b0*/  ISETP.NE.AND P0, PT, R0, 0x1, PT ;  /* 0x000000010000780c */ /* 0x008fda0003f05270 */
[----:B------:R-:W-:Y:S05]  /*08c0*/  @P0 BRA `(.L_x_11) ;  /* 0x0000000000440947 */ /* 0x000fea0003800000 */
        /* <DEDUP_REMOVED lines=10> */
[----:B------:R-:W-:Y:S01]  /*0970*/  ELECT P0, URZ, PT ;  /* 0x0000000000ff782f */ /* 0x000fe20003800000 */
[----:B------:R-:W3:Y:S02]  /*0980*/  FENCE.VIEW.ASYNC.S ;  /* 0x00000000000073c6 */ /* 0x000ee40000000000 */
[----:B---3--:R3:W4:Y:S08]  /*0990*/  SYNCS.EXCH.64 URZ, [UR4+0x100], UR8 ;  /* 0x0001000804ff75b2 */ /* 0x0087300008000100 */
[----:B------:R3:W1:Y:S01]  /*09a0*/  SYNCS.EXCH.64 URZ, [UR4+0x110], UR6 ;  /* 0x0001100604ff75b2 */ /* 0x0006620008000100 */
[----:B------:R3:W1:Y:S01]  /*09b0*/  SYNCS.EXCH.64 URZ, [UR4+0x108], UR8 ;  /* 0x0001080804ff75b2 */ /* 0x0006620008000100 */
[----:B------:R3:W1:Y:S01]  /*09c0*/  SYNCS.EXCH.64 URZ, [UR4+0x118], UR6 ;  /* 0x0001180604ff75b2 */ /* 0x0006620008000100 */
[----:B------:R-:W-:Y:S01]  /*09d0*/  NOP ;  /* 0x0000000000007918 */ /* 0x000fe20000000000 */
.L_x_11:
[----:B------:R-:W2:Y:S01]  /*09e0*/  SHFL.IDX PT, R0, R141, RZ, 0x1f ;  /* 0x00001fff8d007589 */ /* 0x000ea200000e0000 */
[----:B------:R-:W-:Y:S01]  /*09f0*/  NOP ;  /* 0x0000000000007918 */ /* 0x000fe20000000000 */
[----:B--2---:R-:W-:-:S13]  /*0a00*/  ISETP.NE.AND P0, PT, R0, 0x3, PT ;  /* 0x000000030000780c */ /* 0x004fda0003f05270 */
[----:B------:R-:W-:Y:S05]  /*0a10*/  @P0 BRA `(.L_x_12) ;  /* 0x00000000002c0947 */ /* 0x000fea0003800000 */
[----:B---3--:R-:W-:Y:S01]  /*0a20*/  UMOV UR6, 0x400 ;  /* 0x0000040000067882 */ /* 0x008fe20000000000 */
[----:B------:R-:W-:Y:S01]  /*0a30*/  UMOV UR4, 0x20 ;  /* 0x0000002000047882 */ /* 0x000fe20000000000 */
[----:B------:R-:W-:Y:S02]  /*0a40*/  ULEA UR6, UR46, UR6, 0x18 ;  /* 0x000000062e067291 */ /* 0x000fe4000f8ec0ff */
[----:B------:R-:W-:-:S04]  /*0a50*/  UIADD3 UR4, UPT, UPT, -UR4, 0x100000, URZ ;  /* 0x0010000004047890 */ /* 0x000fc8000fffe1ff */
[----:B------:R-:W-:Y:S02]  /*0a60*/  USHF.L.U32 UR5, UR4, 0xb, URZ ;  /* 0x0000000b04057899 */ /* 0x000fe400080006ff */
[----:B------:R-:W-:Y:S01]  /*0a70*/  USHF.L.U32 UR4, UR4, 0x1, URZ ;  /* 0x0000000104047899 */ /* 0x000fe200080006ff */
[----:B------:R-:W-:Y:S01]  /*0a80*/  ELECT P0, URZ, PT ;  /* 0x0000000000ff782f */ /* 0x000fe20003800000 */
[----:B------:R-:W2:Y:S10]  /*0a90*/  FENCE.VIEW.ASYNC.S ;  /* 0x00000000000073c6 */ /* 0x000eb40000000000 */
[----:B--2---:R2:W3:Y:S01]  /*0aa0*/  SYNCS.EXCH.64 URZ, [UR6+0x120], UR4 ;  /* 0x0001200406ff75b2 */ /* 0x0044e20008000100 */
[----:B------:R2:W1:Y:S01]  /*0ab0*/  SYNCS.EXCH.64 URZ, [UR6+0x128], UR4 ;  /* 0x0001280406ff75b2 */ /* 0x0004620008000100 */
[----:B------:R-:W-:Y:S01]  /*0ac0*/  NOP ;  /* 0x0000000000007918 */ /* 0x000fe20000000000 */
.L_x_12:
[----:B------:R-:W4:Y:S01]  /*0ad0*/  SHFL.IDX PT, R0, R141, RZ, 0x1f ;  /* 0x00001fff8d007589 */ /* 0x000f2200000e0000 */
[----:B------:R-:W-:Y:S01]  /*0ae0*/  NOP ;  /* 0x0000000000007918 */ /* 0x000fe20000000000 */
[----:B----4-:R-:W-:-:S13]  /*0af0*/  ISETP.NE.AND P0, PT, R0, 0x4, PT ;  /* 0x000000040000780c */ /* 0x010fda0003f05270 */
[----:B------:R-:W-:Y:S05]  /*0b00*/  @P0 BRA `(.L_x_13) ;  /* 0x0000000000480947 */ /* 0x000fea0003800000 */
[----:B--23--:R-:W-:Y:S01]  /*0b10*/  UMOV UR4, 0x3a0 ;  /* 0x000003a000047882 */ /* 0x00cfe20000000000 */
[----:B------:R-:W-:Y:S01]  /*0b20*/  UMOV UR6, 0x400 ;  /* 0x0000040000067882 */ /* 0x000fe20000000000 */
[----:B------:R-:W-:Y:S01]  /*0b30*/  USEL UR4, UR4, 0x320, UP3 ;  /* 0x0000032004047887 */ /* 0x000fe20009800000 */
        /* <DEDUP_REMOVED lines=9> */
[----:B------:R-:W2:Y:S02]  /*0bd0*/  FENCE.VIEW.ASYNC.S ;  /* 0x00000000000073c6 */ /* 0x000ea40000000000 */
[----:B--2---:R4:W2:Y:S08]  /*0be0*/  SYNCS.EXCH.64 URZ, [UR6+0x130], UR8 ;  /* 0x0001300806ff75b2 */ /* 0x0048b00008000100 */
[----:B------:R4:W3:Y:S01]  /*0bf0*/  SYNCS.EXCH.64 URZ, [UR6+0x140], UR4 ;  /* 0x0001400406ff75b2 */ /* 0x0008e20008000100 */
[----:B------:R4:W1:Y:S01]  /*0c00*/  SYNCS.EXCH.64 URZ, [UR6+0x138], UR8 ;  /* 0x0001380806ff75b2 */ /* 0x0008620008000100 */
[----:B------:R4:W1:Y:S02]  /*0c10*/  SYNCS.EXCH.64 URZ, [UR6+0x148], UR4 ;  /* 0x0001480406ff75b2 */ /* 0x0008640008000100 */
[----:B----4-:R-:W-:Y:S01]  /*0c20*/  NOP ;  /* 0x0000000000007918 */ /* 0x010fe20000000000 */
.L_x_13:
[----:B------:R-:W4:Y:S01]  /*0c30*/  SHFL.IDX PT, R0, R141, RZ, 0x1f ;  /* 0x00001fff8d007589 */ /* 0x000f2200000e0000 */
[----:B------:R-:W-:Y:S01]  /*0c40*/  NOP ;  /* 0x0000000000007918 */ /* 0x000fe20000000000 */
[----:B----4-:R-:W-:-:S13]  /*0c50*/  ISETP.NE.AND P0, PT, R0, 0x5, PT ;  /* 0x000000050000780c */ /* 0x010fda0003f05270 */
[----:B------:R-:W-:Y:S05]  /*0c60*/  @P0 BRA `(.L_x_14) ;  /* 0x0000000000540947 */ /* 0x000fea0003800000 */
[----:B--23--:R-:W-:Y:S01]  /*0c70*/  UMOV UR4, 0x400 ;  /* 0x0000040000047882 */ /* 0x00cfe20000000000 */
        /* <DEDUP_REMOVED lines=14> */
[----:B------:R4:W1:Y:S01]  /*0d60*/  SYNCS.EXCH.64 URZ, [UR4+0x178], UR8 ;  /* 0x0001780804ff75b2 */ /* 0x0008620008000100 */
[----:B------:R4:W1:Y:S01]  /*0d70*/  SYNCS.EXCH.64 URZ, [UR4+0x160], UR6 ;  /* 0x0001600604ff75b2 */ /* 0x0008620008000100 */
[----:B------:R4:W1:Y:S01]  /*0d80*/  SYNCS.EXCH.64 URZ, [UR4+0x180], UR8 ;  /* 0x0001800804ff75b2 */ /* 0x0008620008000100 */
[----:B------:R4:W1:Y:S01]  /*0d90*/  SYNCS.EXCH.64 URZ, [UR4+0x168], UR6 ;  /* 0x0001680604ff75b2 */ /* 0x0008620008000100 */
[----:B------:R4:W1:Y:S02]  /*0da0*/  SYNCS.EXCH.64 URZ, [UR4+0x188], UR8 ;  /* 0x0001880804ff75b2 */ /* 0x0008640008000100 */
[----:B----4-:R-:W-:Y:S01]  /*0db0*/  NOP ;  /* 0x0000000000007918 */ /* 0x010fe20000000000 */
.L_x_14:
[----:B------:R-:W4:Y:S01]  /*0dc0*/  SHFL.IDX PT, R0, R141, RZ, 0x1f ;  /* 0x00001fff8d007589 */ /* 0x000f2200000e0000 */
[----:B------:R-:W-:Y:S01]  /*0dd0*/  ISETP.NE.OR P1, PT, RZ, UR18, !P1 ;  /* 0x00000012ff007c0c */ /* 0x000fe2000cf25670 */
[----:B------:R-:W-:Y:S01]  /*0de0*/  NOP ;  /* 0x0000000000007918 */ /* 0x000fe20000000000 */
[----:B----4-:R-:W-:-:S13]  /*0df0*/  ISETP.NE.AND P0, PT, R0, 0x3, PT ;  /* 0x000000030000780c */ /* 0x010fda0003f05270 */
[----:B------:R-:W-:Y:S05]  /*0e00*/  @P0 BRA `(.L_x_15) ;  /* 0x0000000000340947 */ /* 0x000fea0003800000 */
[----:B--23--:R-:W-:Y:S01]  /*0e10*/  UMOV UR4, 0x400 ;  /* 0x0000040000047882 */ /* 0x00cfe20000000000 */
[----:B------:R-:W-:Y:S01]  /*0e20*/  UMOV UR6, 0x20 ;  /* 0x0000002000067882 */ /* 0x000fe20000000000 */
[----:B------:R-:W-:Y:S02]  /*0e30*/  ULEA UR4, UR46, UR4, 0x18 ;  /* 0x000000042e047291 */ /* 0x000fe4000f8ec0ff */
[----:B------:R-:W-:-:S04]  /*0e40*/  UIADD3 UR6, UPT, UPT, -UR6, 0x100000, URZ ;  /* 0x0010000006067890 */ /* 0x000fc8000fffe1ff */
[----:B------:R-:W-:Y:S02]  /*0e50*/  USHF.L.U32 UR7, UR6, 0xb, URZ ;  /* 0x0000000b06077899 */ /* 0x000fe400080006ff */
[----:B------:R-:W-:Y:S01]  /*0e60*/  USHF.L.U32 UR6, UR6, 0x1, URZ ;  /* 0x0000000106067899 */ /* 0x000fe200080006ff */
[----:B------:R-:W-:Y:S01]  /*0e70*/  ELECT P0, URZ, PT ;  /* 0x0000000000ff782f */ /* 0x000fe20003800000 */
[----:B------:R-:W2:Y:S10]  /*0e80*/  FENCE.VIEW.ASYNC.S ;  /* 0x00000000000073c6 */ /* 0x000eb40000000000 */
[----:B--2---:R4:W2:Y:S01]  /*0e90*/  SYNCS.EXCH.64 URZ, [UR4+0x190], UR6 ;  /* 0x0001900604ff75b2 */ /* 0x0048a20008000100 */
[----:B------:R4:W3:Y:S01]  /*0ea0*/  SYNCS.EXCH.64 URZ, [UR4+0x1a0], UR6 ;  /* 0x0001a00604ff75b2 */ /* 0x0008e20008000100 */
[----:B------:R4:W1:Y:S01]  /*0eb0*/  SYNCS.EXCH.64 URZ, [UR4+0x198], UR6 ;  /* 0x0001980604ff75b2 */ /* 0x0008620008000100 */
[----:B------:R4:W1:Y:S02]  /*0ec0*/  SYNCS.EXCH.64 URZ, [UR4+0x1a8], UR6 ;  /* 0x0001a80604ff75b2 */ /* 0x0008640008000100 */
[----:B----4-:R-:W-:Y:S01]  /*0ed0*/  NOP ;  /* 0x0000000000007918 */ /* 0x010fe20000000000 */
.L_x_15:
[----:B------:R-:W-:Y:S01]  /*0ee0*/  VOTEU.ALL UP0, P1 ;  /* 0x0000000000ff7886 */ /* 0x000fe20000800000 */
[----:B--23--:R-:W-:Y:S01]  /*0ef0*/  UMOV UR4, 0x20 ;  /* 0x0000002000047882 */ /* 0x00cfe20000000000 */
[----:B------:R-:W2:Y:S01]  /*0f00*/  LDCU UR7, c[0x0][0x36c] ;  /* 0x00006d80ff0777ac */ /* 0x000ea20008000800 */
[----:B------:R-:W-:Y:S01]  /*0f10*/  NOP ;  /* 0x0000000000007918 */ /* 0x000fe20000000000 */
[----:B------:R-:W-:Y:S01]  /*0f20*/  LOP3.LUT R0, R154, 0x1f, RZ, 0xc0, !PT ;  /* 0x0000001f9a007812 */ /* 0x000fe200078ec0ff */
[----:B------:R-:W-:Y:S01]  /*0f30*/  @!UP0 UMOV UR6, 0x400 ;  /* 0x0000040000068882 */ /* 0x000fe20000000000 */
[----:B------:R-:W-:-:S04]  /*0f40*/  @!UP0 UIADD3 UR4, UPT, UPT, -UR4, 0x100000, URZ ;  /* 0x0010000004048890 */ /* 0x000fc8000fffe1ff */
[----:B------:R-:W-:Y:S02]  /*0f50*/  @!UP0 USHF.L.U32 UR5, UR4, 0xb, URZ ;  /* 0x0000000b04058899 */ /* 0x000fe400080006ff */
[----:B------:R-:W-:Y:S02]  /*0f60*/  @!UP0 USHF.L.U32 UR4, UR4, 0x1, URZ ;  /* 0x0000000104048899 */ /* 0x000fe400080006ff */
[----:B------:R-:W-:Y:S01]  /*0f70*/  @!UP0 ULEA UR6, UR46, UR6, 0x18 ;  /* 0x000000062e068291 */ /* 0x000fe2000f8ec0ff */
[----:B------:R-:W-:Y:S01]  /*0f80*/  VOTEU.ALL UP0, P1 ;  /* 0x0000000000ff7886 */ /* 0x000fe20000800000 */
[----:B------:R-:W-:Y:S02]  /*0f90*/  UISETP.NE.AND UP4, UPT, UR18, URZ, UPT ;  /* 0x000000ff1200728c */ /* 0x000fe4000bf85270 */
[----:B--2---:R-:W-:Y:S01]  /*0fa0*/  UISETP.EQ.U32.AND UP5, UPT, UR7, 0x1, UPT ;  /* 0x000000010700788c */ /* 0x004fe2000bfa2070 */
[----:B------:R-:W2:Y:S07]  /*0fb0*/  FENCE.VIEW.ASYNC.S ;  /* 0x00000000000073c6 */ /* 0x000eae0000000000 */
[----:B--2---:R2:W3:Y:S01]  /*0fc0*/  @!UP0 SYNCS.EXCH.64 URZ, [UR6+0x1b0], UR4 ;  /* 0x0001b00406ff85b2 */ /* 0x0044e20008000100 */
[----:B------:R-:W-:Y:S05]  /*0fd0*/  BRA.U !UP5, `(.L_x_16) ;  /* 0x000000010d087547 */ /* 0x000fea000b800000 */
[----:B-1-3--:R-:W-:Y:S01]  /*0fe0*/  UCGABAR_ARV ;  /* 0x00000000000079c7 */ /* 0x00afe20008000000 */
[----:B------:R-:W-:Y:S05]  /*0ff0*/  BRA `(.L_x_17) ;  /* 0x0000000000047947 */ /* 0x000fea0003800000 */
.L_x_16:
[----:B-1-3--:R-:W-:Y:S01]  /*1000*/  NOP ;  /* 0x0000000000007918 */ /* 0x00afe20000000000 */
.L_x_17:
[----:B------:R-:W1:Y:S01]  /*1010*/  S2UR UR23, SR_CTAID.X ;  /* 0x00000000001779c3 */ /* 0x000e620000002500 */
[----:B------:R-:W-:-:S05]  /*1020*/  CS2R.32 R142, SR_CgaSize ;  /* 0x00000000008e7805 */ /* 0x000fca0000008a00 */
[----:B------:R-:W-:-:S05]  /*1030*/  IMAD R142, R142, -0xa0, RZ ;  /* 0xffffff608e8e7824 */ /* 0x000fca00078e02ff */
[----:B--2---:R-:W-:-:S14]  /*1040*/  R2UR UR5, R142 ;  /* 0x000000008e0572ca */ /* 0x004fdc00000e0000 */
[----:B------:R-:W2:Y:S01]  /*1050*/  LDCU UR5, c[0x0][UR5+0x2b0] ;  /* 0x00005600050577ac */ /* 0x000ea20008000800 */
[----:B------:R-:W-:-:S05]  /*1060*/  CS2R.32 R142, SR_CgaSize ;  /* 0x00000000008e7805 */ /* 0x000fca0000008a00 */
[----:B------:R-:W-:-:S05]  /*1070*/  IMAD R142, R142, -0xa0, RZ ;  /* 0xffffff608e8e7824 */ /* 0x000fca00078e02ff */
[----:B------:R-:W-:-:S14]  /*1080*/  R2UR UR4, R142 ;  /* 0x000000008e0472ca */ /* 0x000fdc00000e0000 */
[----:B------:R-:W3:Y:S01]  /*1090*/  LDCU UR4, c[0x0][UR4+0x2b4] ;  /* 0x00005680040477ac */ /* 0x000ee20008000800 */
[----:B------:R-:W4:Y:S01]  /*10a0*/  S2UR UR7, SR_CTAID.Y ;  /* 0x00000000000779c3 */ /* 0x000f220000002600 */
[----:B------:R-:W-:-:S05]  /*10b0*/  CS2R.32 R142, SR_CgaSize ;  /* 0x00000000008e7805 */ /* 0x000fca0000008a00 */
[----:B------:R-:W-:-:S05]  /*10c0*/  IMAD R142, R142, -0xa0, RZ ;  /* 0xffffff608e8e7824 */ /* 0x000fca00078e02ff */
[----:B------:R-:W-:-:S14]  /*10d0*/  R2UR UR8, R142 ;  /* 0x000000008e0872ca */ /* 0x000fdc00000e0000 */
[----:B------:R-:W3:Y:S01]  /*10e0*/  LDCU UR8, c[0x0][UR8+0x2a0] ;  /* 0x00005400080877ac */ /* 0x000ee20008000800 */
[----:B------:R-:W-:Y:S01]  /*10f0*/  UISETP.GT.U32.AND UP0, UPT, UR33, 0xffff, UPT ;  /* 0x0000ffff2100788c */ /* 0x000fe2000bf04070 */
[----:B------:R-:W3:Y:S01]  /*1100*/  LDCU UR19, c[0x0][0xb24] ;  /* 0x00016480ff1377ac */ /* 0x000ee20008000800 */
[----:B------:R-:W1:Y:S01]  /*1110*/  S2UR UR36, SR_CTAID.Z ;  /* 0x00000000002479c3 */ /* 0x000e620000002700 */
[----:B------:R-:W-:-:S05]  /*1120*/  CS2R.32 R142, SR_CgaSize ;  /* 0x00000000008e7805 */ /* 0x000fca0000008a00 */
[----:B------:R-:W-:-:S05]  /*1130*/  IMAD R142, R142, -0xa0, RZ ;  /* 0xffffff608e8e7824 */ /* 0x000fca00078e02ff */
[----:B------:R-:W-:-:S14]  /*1140*/  R2UR UR63, R142 ;  /* 0x000000008e3f72ca */ /* 0x000fdc00000e0000 */
[----:B------:R-:W3:Y:S01]  /*1150*/  LDCU UR63, c[0x0][UR63+0x2a4] ;  /* 0x000054803f3f77ac */ /* 0x000ee20008000800 */
[----:B------:R-:W-:Y:S01]  /*1160*/  USHF.L.U32 UR22, UR46, 0xb, URZ ;  /* 0x0000000b2e167899 */ /* 0x000fe200080006ff */
[----:B-1----:R-:W-:Y:S01]  /*1170*/  I2FP.F32.U32 R3, UR23 ;  /* 0x0000001700037c45 */ /* 0x002fe20008201000 */
[----:B------:R-:W-:Y:S01]  /*1180*/  UMOV UR30, 0x5 ;  /* 0x00000005001e7882 */ /* 0x000fe20000000000 */
[----:B------:R-:W1:Y:S03]  /*1190*/  LDCU UR42, c[0x0][0xb24] ;  /* 0x00016480ff2a77ac */ /* 0x000e660008000800 */
[----:B--2---:R-:W-:Y:S01]  /*11a0*/  FMUL R3, R3, UR5 ;  /* 0x0000000503037c20 */ /* 0x004fe20008400000 */
[----:B------:R-:W-:Y:S01]  /*11b0*/  USEL UR5, UR33, 0xffff, !UP0 ;  /* 0x0000ffff21057887 */ /* 0x000fe2000c000000 */
[----:B----4-:R-:W-:Y:S01]  /*11c0*/  I2FP.F32.U32 R2, UR7 ;  /* 0x0000000700027c45 */ /* 0x010fe20008201000 */
[----:B------:R-:W2:Y:S03]  /*11d0*/  LDCU UR29, c[0x0][0xb30] ;  /* 0x00016600ff1d77ac */ /* 0x000ea60008000800 */
[----:B------:R-:W4:Y:S01]  /*11e0*/  F2I.U32.TRUNC.NTZ R3, R3 ;  /* 0x0000000300037305 */ /* 0x000f22000020f000 */
[----:B---3--:R-:W-:Y:S01]  /*11f0*/  FMUL R2, R2, UR4 ;  /* 0x0000000402027c20 */ /* 0x008fe20008400000 */
[----:B------:R-:W-:-:S02]  /*1200*/  ULOP3.LUT UR21, UR5, 0xffff, URZ, 0xc0, !UPT ;  /* 0x0000ffff05157892 */ /* 0x000fc4000f8ec0ff */
[----:B------:R-:W-:Y:S01]  /*1210*/  UISETP.GE.AND UP2, UPT, UR19, 0x1, UPT ;  /* 0x000000011300788c */ /* 0x000fe2000bf46270 */
[----:B------:R-:W-:-:S03]  /*1220*/  UMOV UR20, UR7 ;  /* 0x0000000700147c82 */ /* 0x000fc60008000000 */
[----:B------:R-:W3:Y:S01]  /*1230*/  F2I.U32.TRUNC.NTZ R2, R2 ;  /* 0x0000000200027305 */ /* 0x000ee2000020f000 */
[----:B------:R-:W-:Y:S01]  /*1240*/  UMOV UR16, UR23 ;  /* 0x0000001700107c82 */ /* 0x000fe20008000000 */
[----:B----4-:R-:W-:Y:S02]  /*1250*/  R2UR UR4, R3 ;  /* 0x00000000030472ca */ /* 0x010fe400000e0000 */
[----:B------:R-:W-:Y:S02]  /*1260*/  PRMT R3, RZ, 0x7610, R3 ;  /* 0x00007610ff037816 */ /* 0x000fe40000000003 */
[----:B---3--:R-:W-:Y:S02]  /*1270*/  R2UR UR6, R2 ;  /* 0x00000000020672ca */ /* 0x008fe400000e0000 */
[----:B------:R-:W-:-:S07]  /*1280*/  PRMT R2, RZ, 0x7610, R2 ;  /* 0x00007610ff027816 */ /* 0x000fce0000000002 */
[----:B------:R-:W-:-:S04]  /*1290*/  UIADD3 UR5, UPT, UPT, -UR4, URZ, URZ ;  /* 0x000000ff04057290 */ /* 0x000fc8000fffe1ff */
[----:B------:R-:W-:Y:S02]  /*12a0*/  UIMAD UR5, UR8, UR5, UR23 ;  /* 0x00000005080572a4 */ /* 0x000fe4000f8e0217 */
[----:B------:R-:W-:-:S04]  /*12b0*/  UIADD3 UR4, UPT, UPT, -UR6, URZ, URZ ;  /* 0x000000ff06047290 */ /* 0x000fc8000fffe1ff */
[----:B------:R-:W-:Y:S01]  /*12c0*/  IMAD.U32 R142, RZ, RZ, UR5 ;  /* 0x00000005ff8e7e24 */ /* 0x000fe2000f8e00ff */
[----:B------:R-:W-:Y:S01]  /*12d0*/  UIMAD UR63, UR63, UR4, UR7 ;  /* 0x000000043f3f72a4 */ /* 0x000fe2000f8e0207 */
[----:B-12---:R-:W-:Y:S11]  /*12e0*/  BRA.U UP4, `(.L_x_18) ;  /* 0x0000000104407547 */ /* 0x006ff6000b800000 */
[----:B------:R-:W-:-:S13]  /*12f0*/  R2UR UR4, R142 ;  /* 0x000000008e0472ca */ /* 0x000fda00000e0000 */
[----:B------:R-:W-:Y:S02]  /*1300*/  UISETP.GT.U32.AND UP0, UPT, UR4, 0x1, UPT ;  /* 0x000000010400788c */ /* 0x000fe4000bf04070 */
[----:B------:R-:W-:Y:S02]  /*1310*/  ULOP3.LUT UR4, UR4, 0xfffffffe, URZ, 0xc0, !UPT ;  /* 0xfffffffe04047892 */ /* 0x000fe4000f8ec0ff */
[----:B------:R-:W-:Y:S02]  /*1320*/  UISETP.NE.AND UP1, UPT, UR63, URZ, UP0 ;  /* 0x000000ff3f00728c */ /* 0x000fe40008725270 */
[----:B------:R-:W-:Y:S02]  /*1330*/  UISETP.NE.AND UP0, UPT, UR63, 0x1, UP0 ;  /* 0x000000013f00788c */ /* 0x000fe40008705270 */
[----:B------:R-:W-:Y:S02]  /*1340*/  USEL UR7, URZ, 0x1, UP1 ;  /* 0x00000001ff077887 */ /* 0x000fe40008800000 */
[----:B------:R-:W-:-:S02]  /*1350*/  USEL UR6, URZ, 0x4, UP0 ;  /* 0x00000004ff067887 */ /* 0x000fc40008000000 */
[----:B------:R-:W-:Y:S02]  /*1360*/  USEL UR5, URZ, 0x2, UP1 ;  /* 0x00000002ff057887 */ /* 0x000fe40008800000 */
[----:B------:R-:W-:Y:S02]  /*1370*/  ULEA UR4, UR63, UR4, 0x1 ;  /* 0x000000043f047291 */ /* 0x000fe4000f8e08ff */
[----:B------:R-:W-:Y:S02]  /*1380*/  USEL UR8, URZ, 0x8, UP0 ;  /* 0x00000008ff087887 */ /* 0x000fe40008000000 */
[----:B------:R-:W-:-:S03]  /*1390*/  UIADD3 UR5, UPT, UPT, UR5, UR6, UR7 ;  /* 0x0000000605057290 */ /* 0x000fc6000fffe007 */
[----:B------:R-:W-:Y:S01]  /*13a0*/  UMOV UR6, 0x3 ;  /* 0x0000000300067882 */ /* 0x000fe20000000000 */
[----:B------:R-:W-:Y:S02]  /*13b0*/  UIADD3 UR5, UPT, UPT, UR5, UR8, URZ ;  /* 0x0000000805057290 */ /* 0x000fe4000fffe0ff */
[----:B------:R-:W-:-:S04]  /*13c0*/  USHF.L.U32 UR4, UR6, UR4, URZ ;  /* 0x0000000406047299 */ /* 0x000fc800080006ff */
[----:B------:R-:W-:Y:S02]  /*13d0*/  MOV R3, UR5 ;  /* 0x0000000500037c02 */ /* 0x000fe40008000f00 */
[----:B------:R-:W-:Y:S02]  /*13e0*/  IMAD.U32 R2, RZ, RZ, UR4 ;  /* 0x00000004ff027e24 */ /* 0x000fe4000f8e00ff */
.L_x_18:
[----:B------:R-:W-:Y:S05]  /*13f0*/  BRA.U !UP2, `(.L_x_19) ;  /* 0x000000010ad47547 */ /* 0x000fea000b800000 */
[----:B------:R-:W1:Y:S01]  /*1400*/  LDCU.128 UR24, c[0x0][0xb10] ;  /* 0x00016200ff1877ac */ /* 0x000e620008000c00 */
[----:B------:R-:W2:Y:S01]  /*1410*/  LDCU UR6, c[0x0][0x370] ;  /* 0x00006e00ff0677ac */ /* 0x000ea20008000800 */
[----:B------:R-:W3:Y:S01]  /*1420*/  LDCU UR5, c[0x0][0x374] ;  /* 0x00006e80ff0577ac */ /* 0x000ee20008000800 */
[----:B------:R-:W4:Y:S01]  /*1430*/  LDCU UR28, c[0x0][0xb0c] ;  /* 0x00016180ff1c77ac */ /* 0x000f220008000800 */
[----:B------:R-:W4:Y:S01]  /*1440*/  LDCU UR4, c[0x0][0xb20] ;  /* 0x00016400ff0477ac */ /* 0x000f220008000800 */
[----:B------:R-:W4:Y:S01]  /*1450*/  LDCU.64 UR8, c[0x0][0xb28] ;  /* 0x00016500ff0877ac */ /* 0x000f220008000a00 */
[----:B-1----:R-:W-:Y:S02]  /*1460*/  UISETP.NE.AND UP0, UPT, UR26, 0x1, UPT ;  /* 0x000000011a00788c */ /* 0x002fe4000bf05270 */
[----:B---3--:R-:W-:Y:S02]  /*1470*/  UIMAD.WIDE.U32 UR10, UR5, UR27, URZ ;  /* 0x0000001b050a72a5 */ /* 0x008fe4000f8e00ff */
[----:B--2---:R-:W-:-:S02]  /*1480*/  UIMAD.WIDE.U32 UR12, UR6, UR24, URZ ;  /* 0x00000018060c72a5 */ /* 0x004fc4000f8e00ff */
[----:B----4-:R-:W-:Y:S02]  /*1490*/  UISETP.NE.AND UP1, UPT, UR28, 0x1, UPT ;  /* 0x000000011c00788c */ /* 0x010fe4000bf25270 */
[----:B------:R-:W-:Y:S01]  /*14a0*/  UISETP.NE.AND UP2, UPT, UR19, 0x1, UPT ;  /* 0x000000011300788c */ /* 0x000fe2000bf45270 */
[----:B------:R-:W-:Y:S02]  /*14b0*/  UMOV UR10, UR11 ;  /* 0x0000000b000a7c82 */ /* 0x000fe40008000000 */
[----:B------:R-:W-:Y:S01]  /*14c0*/  UMOV UR12, UR13 ;  /* 0x0000000d000c7c82 */ /* 0x000fe20008000000 */
[----:B------:R-:W-:Y:S02]  /*14d0*/  @UP0 USHF.R.U32.HI UR5, URZ, UR4, UR10 ;  /* 0x00000004ff050299 */ /* 0x000fe4000801160a */
[----:B------:R-:W-:Y:S02]  /*14e0*/  UIMAD.WIDE.U32 UR16, UR20, UR27, URZ ;  /* 0x0000001b141072a5 */ /* 0x000fe4000f8e00ff */
[----:B------:R-:W-:-:S02]  /*14f0*/  UIMAD.WIDE.U32 UR10, UR5, UR8, URZ ;  /* 0x00000008050a72a5 */ /* 0x000fc4000f8e00ff */
[----:B------:R-:W-:Y:S02]  /*1500*/  @UP1 USHF.R.U32.HI UR6, URZ, UR25, UR12 ;  /* 0x00000019ff061299 */ /* 0x000fe4000801160c */
[----:B------:R-:W-:Y:S02]  /*1510*/  UIMAD.WIDE.U32 UR14, UR23, UR24, URZ ;  /* 0x00000018170e72a5 */ /* 0x000fe4000f8e00ff */
[----:B------:R-:W-:Y:S01]  /*1520*/  UIMAD.WIDE.U32 UR12, UR6, UR8, URZ ;  /* 0x00000008060c72a5 */ /* 0x000fe2000f8e00ff */
[----:B------:R-:W-:Y:S01]  /*1530*/  UMOV UR16, UR17 ;  /* 0x0000001100107c82 */ /* 0x000fe20008000000 */
[----:B------:R-:W-:Y:S01]  /*1540*/  UMOV UR10, UR11 ;  /* 0x0000000b000a7c82 */ /* 0x000fe20008000000 */
[----:B------:R-:W-:Y:S02]  /*1550*/  USHF.R.U32.HI UR16, URZ, UR4, UR16 ;  /* 0x00000004ff107299 */ /* 0x000fe40008011610 */
[----:B------:R-:W-:Y:S02]  /*1560*/  @UP2 USHF.R.U32.HI UR5, URZ, UR9, UR10 ;  /* 0x00000009ff052299 */ /* 0x000fe4000801160a */
[----:B------:R-:W-:Y:S01]  /*1570*/  UMOV UR7, UR13 ;  /* 0x0000000d00077c82 */ /* 0x000fe20008000000 */
[----:B------:R-:W-:Y:S01]  /*1580*/  UMOV UR14, UR15 ;  /* 0x0000000f000e7c82 */ /* 0x000fe20008000000 */
[----:B------:R-:W-:-:S02]  /*1590*/  @UP2 USHF.R.U32.HI UR6, URZ, UR9, UR7 ;  /* 0x00000009ff062299 */ /* 0x000fc40008011607 */
[----:B------:R-:W-:Y:S02]  /*15a0*/  USHF.R.U32.HI UR14, URZ, UR25, UR14 ;  /* 0x00000019ff0e7299 */ /* 0x000fe4000801160e */
[----:B------:R-:W-:Y:S02]  /*15b0*/  USEL UR4, UR20, UR16, !UP0 ;  /* 0x0000001014047287 */ /* 0x000fe4000c000000 */
[----:B------:R-:W-:Y:S02]  /*15c0*/  UIMAD UR7, UR5, UR19, URZ ;  /* 0x00000013050772a4 */ /* 0x000fe4000f8e02ff */
[----:B------:R-:W-:Y:S02]  /*15d0*/  USEL UR5, UR23, UR14, !UP1 ;  /* 0x0000000e17057287 */ /* 0x000fe4000c800000 */
[----:B------:R-:W-:Y:S02]  /*15e0*/  UIMAD UR12, UR6, UR19, URZ ;  /* 0x00000013060c72a4 */ /* 0x000fe4000f8e02ff */
[----:B------:R-:W-:-:S02]  /*15f0*/  UISETP.GE.AND UP0, UPT, UR4, UR7, UPT ;  /* 0x000000070400728c */ /* 0x000fc4000bf06270 */
[----:B------:R-:W-:Y:S02]  /*1600*/  UIMAD.WIDE.U32 UR10, UR4, UR8, URZ ;  /* 0x00000008040a72a5 */ /* 0x000fe4000f8e00ff */
[----:B------:R-:W-:Y:S02]  /*1610*/  UISETP.GE.OR UP0, UPT, UR5, UR12, UP0 ;  /* 0x0000000c0500728c */ /* 0x000fe40008706670 */
[----:B------:R-:W-:Y:S02]  /*1620*/  UIMAD.WIDE.U32 UR12, UR5, UR8, URZ ;  /* 0x00000008050c72a5 */ /* 0x000fe4000f8e00ff */
[----:B------:R-:W-:Y:S01]  /*1630*/  UIADD3 UR10, UPT, UPT, -UR4, URZ, URZ ;  /* 0x000000ff040a7290 */ /* 0x000fe2000fffe1ff */
[----:B------:R-:W-:Y:S01]  /*1640*/  UMOV UR8, UR11 ;  /* 0x0000000b00087c82 */ /* 0x000fe20008000000 */
[----:B------:R-:W-:Y:S02]  /*1650*/  UIADD3 UR16, UPT, UPT, -UR5, URZ, URZ ;  /* 0x000000ff05107290 */ /* 0x000fe4000fffe1ff */
[----:B------:R-:W-:-:S03]  /*1660*/  USHF.R.U32.HI UR8, URZ, UR9, UR8 ;  /* 0x00000009ff087299 */ /* 0x000fc60008011608 */
[----:B------:R-:W-:Y:S01]  /*1670*/  @!UP0 UMOV UR7, UR13 ;  /* 0x0000000d00078c82 */ /* 0x000fe20008000000 */
[----:B------:R-:W-:Y:S02]  /*1680*/  UIMAD UR20, UR26, UR10, UR20 ;  /* 0x0000000a1a1472a4 */ /* 0x000fe4000f8e0214 */
[----:B------:R-:W-:Y:S02]  /*1690*/  USEL UR8, UR4, UR8, !UP2 ;  /* 0x0000000804087287 */ /* 0x000fe4000d000000 */
[----:B------:R-:W-:Y:S02]  /*16a0*/  @!UP0 USHF.R.U32.HI UR7, URZ, UR9, UR7 ;  /* 0x00000009ff078299 */ /* 0x000fe40008011607 */
[----:B------:R-:W-:Y:S02]  /*16b0*/  UIADD3 UR9, UPT, UPT, -UR8, URZ, URZ ;  /* 0x000000ff08097290 */ /* 0x000fe4000fffe1ff */
[----:B------:R-:W-:Y:S02]  /*16c0*/  @!UP0 USEL UR7, UR5, UR7, !UP2 ;  /* 0x0000000705078287 */ /* 0x000fe4000d000000 */
[----:B------:R-:W-:-:S02]  /*16d0*/  UIMAD UR9, UR19, UR9, UR4 ;  /* 0x00000009130972a4 */ /* 0x000fc4000f8e0204 */
[----:B------:R-:W-:Y:S02]  /*16e0*/  @!UP0 UIADD3 UR8, UPT, UPT, UR8, -UR7, URZ ;  /* 0x8000000708088290 */ /* 0x000fe4000fffe0ff */
[----:B------:R-:W-:Y:S02]  /*16f0*/  @!UP0 UIMAD UR6, UR9, UR6, UR7 ;  /* 0x00000006090682a4 */ /* 0x000fe4000f8e0207 */
[----:B------:R-:W-:Y:S02]  /*1700*/  @!UP0 UIMAD UR4, UR8, UR19, UR5 ;  /* 0x00000013080482a4 */ /* 0x000fe4000f8e0205 */
[----:B------:R-:W-:Y:S02]  /*1710*/  UIMAD UR16, UR28, UR16, UR23 ;  /* 0x000000101c1072a4 */ /* 0x000fe4000f8e0217 */
[----:B------:R-:W-:Y:S01]  /*1720*/  UIMAD UR20, UR4, UR26, UR20 ;  /* 0x0000001a041472a4 */ /* 0x000fe2000f8e0214 */
[----:B------:R-:W-:Y:S02]  /*1730*/  @!UP0 UMOV UR5, UR6 ;  /* 0x0000000600058c82 */ /* 0x000fe40008000000 */
[----:B------:R-:W-:-:S12]  /*1740*/  UIMAD UR16, UR5, UR28, UR16 ;  /* 0x0000001c051072a4 */ /* 0x000fd8000f8e0210 */
.L_x_19:
[----:B------:R-:W-:Y:S02]  /*1750*/  UISETP.NE.AND UP1, UPT, UR29, 0x1, UPT ;  /* 0x000000011d00788c */ /* 0x000fe4000bf25270 */
[----:B------:R-:W-:Y:S02]  /*1760*/  UISETP.NE.AND UP0, UPT, UR18, 0x2, UPT ;  /* 0x000000021200788c */ /* 0x000fe4000bf05270 */
[----:B------:R-:W-:Y:S02]  /*1770*/  ULOP3.LUT UR24, UR22, 0x1000, URZ, 0xc0, !UPT ;  /* 0x0000100016187892 */ /* 0x000fe4000f8ec0ff */
[----:B------:R-:W-:-:S03]  /*1780*/  USHF.L.U32 UR21, UR30, UR21, URZ ;  /* 0x000000151e157299 */ /* 0x000fc600080006ff */
[----:B------:R-:W-:Y:S09]  /*1790*/  BRA.U UP1, `(.L_x_20) ;  /* 0x0000000101447547 */ /* 0x000ff2000b800000 */
[----:B------:R-:W1:Y:S01]  /*17a0*/  LDCU.128 UR8, c[0x0][0xb10] ;  /* 0x00016200ff0877ac */ /* 0x000e620008000c00 */
[----:B------:R-:W2:Y:S01]  /*17b0*/  LDCU UR12, c[0x0][0xb0c] ;  /* 0x00016180ff0c77ac */ /* 0x000ea20008000800 */
[----:B------:R-:W3:Y:S01]  /*17c0*/  LDCU UR13, c[0x0][0xb20] ;  /* 0x00016400ff0d77ac */ /* 0x000ee20008000800 */
[----:B-1----:R-:W-:Y:S02]  /*17d0*/  UIMAD.WIDE.U32 UR6, UR16, UR8, URZ ;  /* 0x00000008100672a5 */ /* 0x002fe4000f8e00ff */
[----:B------:R-:W-:Y:S02]  /*17e0*/  UIMAD.WIDE.U32 UR4, UR20, UR11, URZ ;  /* 0x0000000b140472a5 */ /* 0x000fe4000f8e00ff */
[----:B--2---:R-:W-:Y:S02]  /*17f0*/  UISETP.NE.AND UP2, UPT, UR12, 0x1, UPT ;  /* 0x000000010c00788c */ /* 0x004fe4000bf45270 */
[----:B------:R-:W-:Y:S01]  /*1800*/  UISETP.NE.AND UP1, UPT, UR10, 0x1, UPT ;  /* 0x000000010a00788c */ /* 0x000fe2000bf25270 */
[----:B------:R-:W-:-:S02]  /*1810*/  UMOV UR6, UR7 ;  /* 0x0000000700067c82 */ /* 0x000fc40008000000 */
[----:B------:R-:W-:Y:S01]  /*1820*/  UMOV UR4, UR5 ;  /* 0x0000000500047c82 */ /* 0x000fe20008000000 */
[----:B------:R-:W-:Y:S02]  /*1830*/  USHF.R.U32.HI UR6, URZ, UR9, UR6 ;  /* 0x00000009ff067299 */ /* 0x000fe40008011606 */
[----:B---3--:R-:W-:Y:S02]  /*1840*/  USHF.R.U32.HI UR4, URZ, UR13, UR4 ;  /* 0x0000000dff047299 */ /* 0x008fe40008011604 */
[----:B------:R-:W-:Y:S02]  /*1850*/  USEL UR5, UR16, UR6, !UP2 ;  /* 0x0000000610057287 */ /* 0x000fe4000d000000 */
[----:B------:R-:W-:-:S04]  /*1860*/  USEL UR4, UR20, UR4, !UP1 ;  /* 0x0000000414047287 */ /* 0x000fc8000c800000 */
[----:B------:R-:W-:Y:S02]  /*1870*/  UIADD3 UR6, UPT, UPT, -UR4, UR5, URZ ;  /* 0x0000000504067290 */ /* 0x000fe4000fffe1ff */
[----:B------:R-:W-:Y:S02]  /*1880*/  UIADD3 UR4, UPT, UPT, UR4, -UR5, URZ ;  /* 0x8000000504047290 */ /* 0x000fe4000fffe0ff */
[----:B------:R-:W-:Y:S02]  /*1890*/  UIMAD UR20, UR6, UR10, UR20 ;  /* 0x0000000a061472a4 */ /* 0x000fe4000f8e0214 */
[----:B------:R-:W-:-:S12]  /*18a0*/  UIMAD UR16, UR4, UR12, UR16 ;  /* 0x0000000c041072a4 */ /* 0x000fd8000f8e0210 */
.L_x_20:
[----:B------:R-:W-:Y:S05]  /*18b0*/  BRA.U !UP5, `(.L_x_21) ;  /* 0x000000010d0c7547 */ /* 0x000fea000b800000 */
[----:B------:R-:W-:Y:S01]  /*18c0*/  UCGABAR_WAIT ;  /* 0x0000000000007dc7 */ /* 0x000fe20008000000 */
[----:B------:R-:W-:Y:S01]  /*18d0*/  CCTL.IVALL ;  /* 0x00000000ff00798f */ /* 0x000fe20002000000 */
[----:B------:R-:W-:Y:S05]  /*18e0*/  BRA `(.L_x_22) ;  /* 0x0000000000047947 */ /* 0x000fea0003800000 */
.L_x_21:
[----:B------:R-:W-:Y:S06]  /*18f0*/  BAR.SYNC.DEFER_BLOCKING 0x0 ;  /* 0x0000000000007b1d */ /* 0x000fec0000010000 */
.L_x_22:
[----:B------:R-:W-:Y:S05]  /*1900*/  BRA.U UP0, `(.L_x_23) ;  /* 0x00000019009c7547 */ /* 0x000fea000b800000 */
[----:B------:R-:W1:Y:S01]  /*1910*/  LDCU UR6, c[0x0][0x38c] ;  /* 0x00007180ff0677ac */ /* 0x000e620008000800 */
[----:B------:R-:W-:Y:S01]  /*1920*/  PLOP3.LUT P1, PT, PT, PT, UP3, 0x80, 0x8 ;  /* 0x000000000008781c */ /* 0x000fe20003f2f038 */
[----:B------:R-:W-:Y:S01]  /*1930*/  IMAD.MOV.U32 R12, RZ, RZ, 0x1 ;  /* 0x00000001ff0c7424 */ /* 0x000fe200078e00ff */
[----:B------:R-:W-:Y:S01]  /*1940*/  ISETP.NE.AND P2, PT, R0, RZ, P3 ;  /* 0x000000ff0000720c */ /* 0x000fe20001f45270 */
[----:B------:R-:W-:Y:S01]  /*1950*/  USHF.L.U32 UR7, UR23, 0x7, URZ ;  /* 0x0000000717077899 */ /* 0x000fe200080006ff */
[----:B------:R-:W-:Y:S01]  /*1960*/  PLOP3.LUT P1, PT, P1, PT, PT, 0x8, 0x80 ;  /* 0x000000000080781c */ /* 0x000fe20000f2e170 */
[----:B------:R-:W-:Y:S01]  /*1970*/  USHF.L.U32 UR47, UR23, 0x6, URZ ;  /* 0x00000006172f7899 */ /* 0x000fe200080006ff */
[----:B------:R-:W-:Y:S01]  /*1980*/  CS2R R10, SRZ ;  /* 0x00000000000a7805 */ /* 0x000fe2000001ff00 */
[----:B------:R-:W-:Y:S01]  /*1990*/  UISETP.NE.AND UP1, UPT, UR18, URZ, UPT ;  /* 0x000000ff1200728c */ /* 0x000fe2000bf25270 */
[----:B------:R-:W-:Y:S01]  /*19a0*/  IMAD.MOV.U32 R9, RZ, RZ, RZ ;  /* 0x000000ffff097224 */ /* 0x000fe200078e00ff */
[----:B------:R-:W2:Y:S01]  /*19b0*/  LDCU UR39, c[0x0][0x370] ;  /* 0x00006e00ff2777ac */ /* 0x000ea20008000800 */
[----:B------:R-:W-:Y:S01]  /*19c0*/  IMAD.MOV.U32 R8, RZ, RZ, 0x1 ;  /* 0x00000001ff087424 */ /* 0x000fe200078e00ff */
[----:B------:R-:W3:Y:S01]  /*19d0*/  LDCU.64 UR26, c[0x0][0x348] ;  /* 0x00006900ff1a77ac */ /* 0x000ee20008000a00 */
[----:B-1----:R-:W-:-:S02]  /*19e0*/  UIADD3 UR5, UPT, UPT, UR6, 0x3f, URZ ;  /* 0x0000003f06057890 */ /* 0x002fc4000fffe0ff */
[----:B------:R-:W-:Y:S02]  /*19f0*/  UIADD3 UR48, UPT, UPT, UR6, 0x7e, URZ ;  /* 0x0000007e06307890 */ /* 0x000fe4000fffe0ff */
[----:B------:R-:W-:Y:S01]  /*1a00*/  USHF.R.S32.HI UR4, URZ, 0x1f, UR5 ;  /* 0x0000001fff047899 */ /* 0x000fe20008011405 */
[----:B------:R-:W1:Y:S03]  /*1a10*/  LDCU UR38, c[0x0][0x374] ;  /* 0x00006e80ff2677ac */ /* 0x000e660008000800 */
[----:B------:R-:W-:Y:S02]  /*1a20*/  ULEA.HI UR4, UR4, UR5, URZ, 0x6 ;  /* 0x0000000504047291 */ /* 0x000fe4000f8f30ff */
[----:B------:R-:W-:Y:S02]  /*1a30*/  UIADD3 UR5, UPT, UPT, UR6, -0x1, URZ ;  /* 0xffffffff06057890 */ /* 0x000fe4000fffe0ff */
[----:B------:R-:W-:-:S02]  /*1a40*/  USHF.R.S32.HI UR41, URZ, 0x6, UR4 ;  /* 0x00000006ff297899 */ /* 0x000fc40008011404 */
[----:B------:R-:W-:Y:S02]  /*1a50*/  UISETP.GE.U32.AND UP2, UPT, UR5, -0x7f, UPT ;  /* 0xffffff810500788c */ /* 0x000fe4000bf46070 */
[----:B------:R-:W-:Y:S02]  /*1a60*/  UISETP.LT.U32.AND UP0, UPT, UR41, 0x10, UPT ;  /* 0x000000102900788c */ /* 0x000fe4000bf01070 */
[----:B------:R-:W-:Y:S02]  /*1a70*/  ULOP3.LUT UR5, UR7, 0x80, URZ, 0xc0, !UPT ;  /* 0x0000008007057892 */ /* 0x000fe4000f8ec0ff */
[----:B------:R-:W-:Y:S02]  /*1a80*/  USEL UR40, UR41, 0x10, UP0 ;  /* 0x0000001029287887 */ /* 0x000fe40008000000 */
[----:B------:R-:W-:Y:S02]  /*1a90*/  ULEA.HI UR44, UR24, UR5, URZ, 0x1a ;  /* 0x00000005182c7291 */ /* 0x000fe4000f8fd0ff */
[----:B------:R-:W-:-:S02]  /*1aa0*/  UIADD3 UR4, UPT, UPT, UR40, -0x1, URZ ;  /* 0xffffffff28047890 */ /* 0x000fc4000fffe0ff */
[----:B------:R-:W-:Y:S02]  /*1ab0*/  @UP2 UIADD3 UR4, UPT, UPT, UR40, URZ, URZ ;  /* 0x000000ff28042290 */ /* 0x000fe4000fffe0ff */
[----:B------:R-:W-:Y:S02]  /*1ac0*/  ULOP3.LUT UR47, UR47, 0x40, URZ, 0xc0, !UPT ;  /* 0x000000402f2f7892 */ /* 0x000fe4000f8ec0ff */
[----:B------:R-:W-:Y:S02]  /*1ad0*/  USEL UR25, UR37, 0x2, UP1 ;  /* 0x0000000225197887 */ /* 0x000fe40008800000 */
[----:B------:R-:W-:Y:S02]  /*1ae0*/  UIADD3 UR45, UPT, UPT, UR41, -UR40, URZ ;  /* 0x80000028292d7290 */ /* 0x000fe4000fffe0ff */
[----:B------:R-:W-:Y:S02]  /*1af0*/  UIADD3 UR28, UPT, UPT, UR4, 0x1, URZ ;  /* 0x00000001041c7890 */ /* 0x000fe4000fffe0ff */
[----:B------:R-:W-:Y:S01]  /*1b00*/  UIADD3 UR43, UPT, UPT, -UR4, URZ, URZ ;  /* 0x000000ff042b7290 */ /* 0x000fe2000fffe1ff */
[----:B-123--:R-:W-:-:S11]  /*1b10*/  UMOV UR5, URZ ;  /* 0x000000ff00057c82 */ /* 0x00efd60008000000 */
.L_x_43:
[----:B------:R-:W-:Y:S01]  /*1b20*/  UISETP.NE.AND UP0, UPT, UR46, URZ, UPT ;  /* 0x000000ff2e00728c */ /* 0x000fe2000bf05270 */
[----:B-1----:R-:W1:Y:S08]  /*1b30*/  S2UR UR46, SR_CgaCtaId ;  /* 0x00000000002e79c3 */ /* 0x002e700000008800 */
[----:B------:R-:W-:Y:S05]  /*1b40*/  BRA.U UP0, `(.L_x_24) ;  /* 0x0000000100347547 */ /* 0x000fea000b800000 */
[----:B------:R-:W2:Y:S01]  /*1b50*/  S2R R0, SR_CgaCtaId ;  /* 0x0000000000007919 */ /* 0x000ea20000008800 */
[----:B------:R-:W-:Y:S02]  /*1b60*/  MOV R3, 0x400 ;  /* 0x0000040000037802 */ /* 0x000fe40000000f00 */
[----:B------:R-:W-:Y:S02]  /*1b70*/  SHF.L.U32 R2, R8, 0x1f, RZ ;  /* 0x0000001f08027819 */ /* 0x000fe400000006ff */
[----:B--2---:R-:W-:-:S05]  /*1b80*/  LEA R0, R0, R3, 0x18 ;  /* 0x0000000300007211 */ /* 0x004fca00078ec0ff */
[----:B------:R-:W-:-:S04]  /*1b90*/  IMAD R3, R9, 0x8, R0 ;  /* 0x0000000809037824 */ /* 0x000fc800078e0200 */
[----:B------:R-:W2:Y:S02]  /*1ba0*/  SYNCS.PHASECHK.TRANS64.TRYWAIT P0, [R3+URZ+0x1a0], R2 ;  /* 0x0001a002030075a7 */ /* 0x000ea400080011ff */
[----:B--2---:R-:W-:Y:S05]  /*1bb0*/  @!P0 BRA `(.L_x_25) ;  /* 0x0000007800ec8947 */ /* 0x004fea0003800000 */
.L_x_136:
[----:B------:R-:W-:Y:S01]  /*1bc0*/  VIADD R9, R9, 0x1 ;  /* 0x0000000109097836 */ /* 0x000fe20000000000 */
[----:B------:R2:W-:Y:S04]  /*1bd0*/  SYNCS.ARRIVE.TRANS64.A1T0 RZ, [R3+URZ+0x190], RZ ;  /* 0x000190ff03ff79a7 */ /* 0x0005e800081000ff */
[----:B------:R-:W-:-:S04]  /*1be0*/  ISETP.NE.AND P0, PT, R9, 0x2, PT ;  /* 0x000000020900780c */ /* 0x000fc80003f05270 */
[----:B------:R-:W-:Y:S02]  /*1bf0*/  SEL R9, R9, RZ, P0 ;  /* 0x000000ff09097207 */ /* 0x000fe40000000000 */
[----:B--2---:R-:W-:-:S04]  /*1c00*/  SEL R3, RZ, 0x1, P0 ;  /* 0x00000001ff037807 */ /* 0x004fc80000000000 */
[----:B------:R-:W-:-:S07]  /*1c10*/  LOP3.LUT R8, R8, R3, RZ, 0x3c, !PT ;  /* 0x0000000308087212 */ /* 0x000fce00078e3cff */
.L_x_24:
[----:B------:R-:W-:Y:S01]  /*1c20*/  UMOV UR6, 0x400 ;  /* 0x0000040000067882 */ /* 0x000fe20000000000 */
[----:B------:R-:W-:Y:S01]  /*1c30*/  SHF.L.U32 R0, R12, 0x1f, RZ ;  /* 0x0000001f0c007819 */ /* 0x000fe200000006ff */
[----:B-1----:R-:W-:Y:S02]  /*1c40*/  ULEA UR6, UR46, UR6, 0x18 ;  /* 0x000000062e067291 */ /* 0x002fe4000f8ec0ff */
[----:B------:R-:W-:Y:S02]  /*1c50*/  UISETP.GE.U32.AND UP0, UPT, UR48, 0x7f, UPT ;  /* 0x0000007f3000788c */ /* 0x000fe4000bf06070 */
[----:B------:R-:W-:Y:S02]  /*1c60*/  ULEA UR4, UR5, UR6, 0x3 ;  /* 0x0000000605047291 */ /* 0x000fe4000f8e18ff */
[----:B------:R-:W-:Y:S01]  /*1c70*/  ULEA UR11, UR20, UR47, 0x7 ;  /* 0x0000002f140b7291 */ /* 0x000fe2000f8e38ff */
[----:B------:R-:W-:-:S06]  /*1c80*/  UMOV UR7, URZ ;  /* 0x000000ff00077c82 */ /* 0x000fcc0008000000 */
[----:B------:R1:W2:Y:S01]  /*1c90*/  SYNCS.PHASECHK.TRANS64.TRYWAIT P0, [UR4+0x80], R0 ;  /* 0x00008000ff0075a7 */ /* 0x0002a20008001104 */
[----:B------:R-:W-:-:S04]  /*1ca0*/  ULEA.HI UR4, UR16, UR16, URZ, 0x1 ;  /* 0x0000001010047291 */ /* 0x000fc8000f8f08ff */
[----:B------:R-:W-:-:S04]  /*1cb0*/  USHF.L.U32 UR4, UR4, 0x7, URZ ;  /* 0x0000000704047899 */ /* 0x000fc800080006ff */
[----:B------:R-:W-:-:S04]  /*1cc0*/  ULOP3.LUT UR35, UR4, 0xffffff00, URZ, 0xc0, !UPT ;  /* 0xffffff0004237892 */ /* 0x000fc8000f8ec0ff */
[----:B------:R-:W-:Y:S01]  /*1cd0*/  UIADD3 UR35, UPT, UPT, UR44, UR35, URZ ;  /* 0x000000232c237290 */ /* 0x000fe2000fffe0ff */
[----:B------:R-:W-:Y:S11]  /*1ce0*/  BRA.U !UP0, `(.L_x_26) ;  /* 0x0000000108c47547 */ /* 0x000ff6000b800000 */
[----:B------:R-:W-:Y:S01]  /*1cf0*/  UMOV UR13, UR43 ;  /* 0x0000002b000d7c82 */ /* 0x000fe20008000000 */
[----:B------:R-:W-:Y:S01]  /*1d00*/  UMOV UR4, UR5 ;  /* 0x0000000500047c82 */ /* 0x000fe20008000000 */
[----:B------:R-:W-:-:S05]  /*1d10*/  UMOV UR34, URZ ;  /* 0x000000ff00227c82 */ /* 0x000fca0008000000 */
.L_x_32:
[----:B------:R-:W-:Y:S01]  /*1d20*/  ULEA UR33, UR4, UR6, 0x3 ;  /* 0x0000000604217291 */ /* 0x000fe2000f8e18ff */
[----:B--2---:R-:W-:Y:S01]  /*1d30*/  @P3 MOV R2, 0x6000 ;  /* 0x0000600000023802 */ /* 0x004fe20000000f00 */
[----:B--234-:R-:W-:Y:S10]  /*1d40*/  @P0 BRA `(.L_x_27) ;  /* 0x00000000000c0947 */ /* 0x01cff40003800000 */
[----:B------:R-:W-:-:S04]  /*1d50*/  SHF.L.U32 R3, R12, 0x1f, RZ ;  /* 0x0000001f0c037819 */ /* 0x000fc800000006ff */
[----:B------:R-:W2:Y:S02]  /*1d60*/  SYNCS.PHASECHK.TRANS64.TRYWAIT P0, [UR33+0x80], R3 ;  /* 0x00008003ff0075a7 */ /* 0x000ea40008001121 */
[----:B--2---:R-:W-:Y:S05]  /*1d70*/  @!P0 BRA `(.L_x_28) ;  /* 0x0000007800908947 */ /* 0x004fea0003800000 */
.L_x_27:
[----:B------:R2:W-:Y:S01]  /*1d80*/  @P3 SYNCS.ARRIVE.TRANS64 RZ, [UR33], R2 ;  /* 0x00000002ffff39a7 */ /* 0x0005e20008000021 */
[----:B------:R-:W-:Y:S02]  /*1d90*/  ULOP3.LUT UR5, UR25, 0x2, URZ, 0xfc, !UPT ;  /* 0x0000000219057892 */ /* 0x000fe4000f8efcff */
[----:B------:R-:W-:Y:S02]  /*1da0*/  UIADD3 UR13, UPT, UPT, UR13, 0x1, URZ ;  /* 0x000000010d0d7890 */ /* 0x000fe4000fffe0ff */
[----:B------:R-:W-:Y:S02]  /*1db0*/  UISETP.NE.AND UP0, UPT, UR5, 0x2, UPT ;  /* 0x000000020500788c */ /* 0x000fe4000bf05270 */
[----:B------:R-:W-:-:S07]  /*1dc0*/  UISETP.NE.AND UP2, UPT, UR13, 0x1, UPT ;  /* 0x000000010d00788c */ /* 0x000fce000bf45270 */
[----:B------:R-:W-:Y:S05]  /*1dd0*/  BRA.U UP0, `(.L_x_29) ;  /* 0x0000000100047547 */ /* 0x000fea000b800000 */
[----:B------:R-:W-:Y:S05]  /*1de0*/  BPT.TRAP 0x1 ;  /* 0x000000040000795c */ /* 0x000fea0000300000 */
.L_x_29:
[----:B------:R-:W-:Y:S04]  /*1df0*/  BSSY.RECONVERGENT B0, `(.L_x_30) ;  /* 0x0000003000007945 */ /* 0x000fe80003800200 */
[----:B------:R-:W-:Y:S05]  /*1e00*/  @!P2 BRA `(.L_x_31) ;  /* 0x000000000004a947 */ /* 0x000fea0003800000 */
[----:B------:R-:W-:Y:S05]  /*1e10*/  BPT.TRAP 0x1 ;  /* 0x000000040000795c */ /* 0x000fea0000300000 */
.L_x_31:
[----:B------:R-:W-:Y:S05]  /*1e20*/  BSYNC.RECONVERGENT B0 ;  /* 0x0000000000007941 */ /* 0x000fea0003800200 */
.L_x_30:
[----:B------:R-:W-:Y:S02]  /*1e30*/  UIADD3 UR5, UPT, UPT, UR4, 0x1, URZ ;  /* 0x0000000104057890 */ /* 0x000fe4000fffe0ff */
[----:B------:R-:W-:Y:S02]  /*1e40*/  ULEA UR32, UR4, UR24, 0xd ;  /* 0x0000001804207291 */ /* 0x000fe4000f8e68ff */
[----:B------:R-:W-:Y:S02]  /*1e50*/  UISETP.NE.AND UP0, UPT, UR5, 0x10, UPT ;  /* 0x000000100500788c */ /* 0x000fe4000bf05270 */
[----:B------:R-:W-:Y:S02]  /*1e60*/  UIADD3 UR16, UP1, UPT, UR26, 0x80, URZ ;  /* 0x000000801a107890 */ /* 0x000fe4000ff3e0ff */
[----:B------:R-:W-:Y:S02]  /*1e70*/  USEL UR8, URZ, 0x1, UP0 ;  /* 0x00000001ff087887 */ /* 0x000fe40008000000 */
[----:B------:R-:W-:-:S02]  /*1e80*/  USEL UR5, UR5, URZ, UP0 ;  /* 0x000000ff05057287 */ /* 0x000fc40008000000 */
[----:B------:R-:W-:Y:S02]  /*1e90*/  UIADD3 UR14, UP0, UPT, UR26, 0x180, URZ ;  /* 0x000001801a0e7890 */ /* 0x000fe4000ff1e0ff */
[----:B------:R-:W-:Y:S01]  /*1ea0*/  LOP3.LUT R12, R12, UR8, RZ, 0x3c, !PT ;  /* 0x000000080c0c7c12 */ /* 0x000fe2000f8e3cff */
[----:B------:R-:W-:Y:S02]  /*1eb0*/  ULEA UR8, UR4, UR6, 0xc ;  /* 0x0000000604087291 */ /* 0x000fe4000f8e60ff */
[----:B------:R-:W-:Y:S01]  /*1ec0*/  ULEA UR7, UR5, UR6, 0x3 ;  /* 0x0000000605077291 */ /* 0x000fe2000f8e18ff */
[----:B-1----:R-:W-:Y:S01]  /*1ed0*/  SHF.L.U32 R0, R12, 0x1f, RZ ;  /* 0x0000001f0c007819 */ /* 0x002fe200000006ff */
[----:B------:R-:W-:Y:S02]  /*1ee0*/  ULOP3.LUT UR33, UR33, 0xfefffff8, URZ, 0xc0, !UPT ;  /* 0xfefffff821217892 */ /* 0x000fe4000f8ec0ff */
[----:B------:R-:W-:Y:S02]  /*1ef0*/  UIADD3.X UR17, UPT, UPT, URZ, UR27, URZ, UP1, !UPT ;  /* 0x0000001bff117290 */ /* 0x000fe40008ffe4ff */
[----:B------:R-:W-:-:S02]  /*1f00*/  UIADD3 UR32, UPT, UPT, UR6, 0x8400, UR32 ;  /* 0x0000840006207890 */ /* 0x000fc4000fffe020 */
[----:B------:R-:W-:Y:S01]  /*1f10*/  UPRMT UR4, URZ, 0x5410, UR21 ;  /* 0x00005410ff047896 */ /* 0x000fe20008000015 */
[----:B------:R3:W4:Y:S01]  /*1f20*/  SYNCS.PHASECHK.TRANS64.TRYWAIT P0, [UR7+0x80], R0 ;  /* 0x00008000ff0075a7 */ /* 0x0007220008001107 */
[----:B------:R-:W-:Y:S02]  /*1f30*/  UIADD3 UR8, UPT, UPT, UR8, 0x28400, URZ ;  /* 0x0002840008087890 */ /* 0x000fe4000fffe0ff */
[----:B------:R-:W-:Y:S01]  /*1f40*/  UIADD3.X UR15, UPT, UPT, URZ, UR27, URZ, UP0, !UPT ;  /* 0x0000001bff0f7290 */ /* 0x000fe200087fe4ff */
[----:B------:R-:W-:Y:S01]  /*1f50*/  UMOV UR18, 0x0 ;  /* 0x0000000000127882 */ /* 0x000fe20000000000 */
[----:B------:R-:W-:Y:S01]  /*1f60*/  UMOV UR19, 0x10000000 ;  /* 0x1000000000137882 */ /* 0x000fe20000000000 */
[----:B------:R-:W-:Y:S01]  /*1f70*/  UMOV UR10, UR34 ;  /* 0x00000022000a7c82 */ /* 0x000fe20008000000 */
[----:B------:R-:W-:Y:S01]  /*1f80*/  UMOV UR12, UR36 ;  /* 0x00000024000c7c82 */ /* 0x000fe20008000000 */
[----:B------:R-:W-:Y:S01]  /*1f90*/  UMOV UR9, UR33 ;  /* 0x0000002100097c82 */ /* 0x000fe20008000000 */
[----:B------:R1:W-:Y:S01]  /*1fa0*/  UTMALDG.3D.MULTICAST.2CTA [UR32], [UR16], UR4, desc[UR18] ;  /* 0x00001220100073b4 */ /* 0x0003e20008211804 */
[----:B------:R-:W-:-:S02]  /*1fb0*/  UMOV UR7, UR28 ;  /* 0x0000001c00077c82 */ /* 0x000fc40008000000 */
[----:B------:R3:W-:Y:S01]  /*1fc0*/  UTMALDG.3D.2CTA [UR8], [UR14], desc[UR18] ;  /* 0x000012080e0075b4 */ /* 0x0007e20008211000 */
[----:B-1----:R-:W-:Y:S01]  /*1fd0*/  UIADD3 UR34, UPT, UPT, UR34, 0x40, URZ ;  /* 0x0000004022227890 */ /* 0x002fe2000fffe0ff */
[----:B------:R-:W-:Y:S01]  /*1fe0*/  UMOV UR4, UR5 ;  /* 0x0000000500047c82 */ /* 0x000fe20008000000 */
[----:B------:R-:W-:Y:S10]  /*1ff0*/  BRA.U UP2, `(.L_x_32) ;  /* 0xfffffffd02487547 */ /* 0x000ff4000b83ffff */
.L_x_26:
[----:B------:R-:W-:Y:S01]  /*2000*/  ULEA UR4, UR5, UR6, 0x3 ;  /* 0x0000000605047291 */ /* 0x000fe2000f8e18ff */
[----:B-1-3--:R-:W-:Y:S01]  /*2010*/  SHF.L.U32 R0, R12, 0x1f, RZ ;  /* 0x0000001f0c007819 */ /* 0x00afe200000006ff */
[----:B------:R-:W-:Y:S01]  /*2020*/  @!P1 SYNCS.ARRIVE.TRANS64.A1T0 RZ, [UR6+0x128], RZ ;  /* 0x000128ffffff99a7 */ /* 0x000fe20008100006 */
[----:B------:R-:W-:-:S06]  /*2030*/  UISETP.GT.AND UP0, UPT, UR41, UR40, UPT ;  /* 0x000000282900728c */ /* 0x000fcc000bf04270 */
[----:B--2-4-:R1:W2:Y:S03]  /*2040*/  SYNCS.PHASECHK.TRANS64.TRYWAIT P0, [UR4+0x80], R0 ;  /* 0x00008000ff0075a7 */ /* 0x0142a60008001104 */
[----:B------:R-:W-:Y:S05]  /*2050*/  BRA.U !UP0, `(.L_x_33) ;  /* 0x0000000108c47547 */ /* 0x000fea000b800000 */
[----:B------:R-:W-:Y:S01]  /*2060*/  UIADD3 UR13, UPT, UPT, UR45, UR7, URZ ;  /* 0x000000072d0d7290 */ /* 0x000fe2000fffe0ff */
[----:B------:R-:W-:-:S11]  /*2070*/  UMOV UR4, UR5 ;  /* 0x0000000500047c82 */ /* 0x000fd60008000000 */
.L_x_39:
[----:B------:R-:W-:Y:S01]  /*2080*/  ULEA UR17, UR4, UR6, 0x3 ;  /* 0x0000000604117291 */ /* 0x000fe2000f8e18ff */
[----:B--2---:R-:W-:Y:S01]  /*2090*/  @P3 MOV R2, 0x6000 ;  /* 0x0000600000023802 */ /* 0x004fe20000000f00 */
[----:B--2-4-:R-:W-:Y:S10]  /*20a0*/  @P0 BRA `(.L_x_34) ;  /* 0x00000000000c0947 */ /* 0x014ff40003800000 */
[----:B------:R-:W-:-:S04]  /*20b0*/  SHF.L.U32 R3, R12, 0x1f, RZ ;  /* 0x0000001f0c037819 */ /* 0x000fc800000006ff */
[----:B------:R-:W2:Y:S02]  /*20c0*/  SYNCS.PHASECHK.TRANS64.TRYWAIT P0, [UR17+0x80], R3 ;  /* 0x00008003ff0075a7 */ /* 0x000ea40008001111 */
[----:B--2---:R-:W-:Y:S05]  /*20d0*/  @!P0 BRA `(.L_x_35) ;  /* 0x0000007400d08947 */ /* 0x004fea0003800000 */
.L_x_34:
[----:B------:R2:W-:Y:S01]  /*20e0*/  @P3 SYNCS.ARRIVE.TRANS64 RZ, [UR17], R2 ;  /* 0x00000002ffff39a7 */ /* 0x0005e20008000011 */
[----:B------:R-:W-:-:S04]  /*20f0*/  ULOP3.LUT UR5, UR25, 0x2, URZ, 0xfc, !UPT ;  /* 0x0000000219057892 */ /* 0x000fc8000f8efcff */
[----:B------:R-:W-:-:S09]  /*2100*/  UISETP.NE.AND UP0, UPT, UR5, 0x2, UPT ;  /* 0x000000020500788c */ /* 0x000fd2000bf05270 */
[----:B------:R-:W-:Y:S05]  /*2110*/  BRA.U UP0, `(.L_x_36) ;  /* 0x0000000100047547 */ /* 0x000fea000b800000 */
[----:B------:R-:W-:Y:S05]  /*2120*/  BPT.TRAP 0x1 ;  /* 0x000000040000795c */ /* 0x000fea0000300000 */
.L_x_36:
[----:B------:R-:W-:Y:S04]  /*2130*/  BSSY.RECONVERGENT B0, `(.L_x_37) ;  /* 0x0000003000007945 */ /* 0x000fe80003800200 */
[----:B------:R-:W-:Y:S05]  /*2140*/  @!P2 BRA `(.L_x_38) ;  /* 0x000000000004a947 */ /* 0x000fea0003800000 */
[----:B------:R-:W-:Y:S05]  /*2150*/  BPT.TRAP 0x1 ;  /* 0x000000040000795c */ /* 0x000fea0000300000 */
.L_x_38:
[----:B------:R-:W-:Y:S05]  /*2160*/  BSYNC.RECONVERGENT B0 ;  /* 0x0000000000007941 */ /* 0x000fea0003800200 */
.L_x_37:
[----:B------:R-:W-:Y:S02]  /*2170*/  UIADD3 UR5, UPT, UPT, UR4, 0x1, URZ ;  /* 0x0000000104057890 */ /* 0x000fe4000fffe0ff */
[----:B------:R-:W-:Y:S02]  /*2180*/  ULEA UR16, UR4, UR24, 0xd ;  /* 0x0000001804107291 */ /* 0x000fe4000f8e68ff */
[----:B------:R-:W-:Y:S02]  /*2190*/  UISETP.NE.AND UP0, UPT, UR5, 0x10, UPT ;  /* 0x000000100500788c */ /* 0x000fe4000bf05270 */
[----:B------:R-:W-:Y:S02]  /*21a0*/  UIADD3 UR22, UP1, UPT, UR26, 0x80, URZ ;  /* 0x000000801a167890 */ /* 0x000fe4000ff3e0ff */
[----:B------:R-:W-:Y:S02]  /*21b0*/  USEL UR9, URZ, 0x1, UP0 ;  /* 0x00000001ff097887 */ /* 0x000fe40008000000 */
[----:B------:R-:W-:-:S02]  /*21c0*/  USEL UR5, UR5, URZ, UP0 ;  /* 0x000000ff05057287 */ /* 0x000fc40008000000 */
[----:B------:R-:W-:Y:S02]  /*21d0*/  UIADD3 UR14, UP0, UPT, UR26, 0x180, URZ ;  /* 0x000001801a0e7890 */ /* 0x000fe4000ff1e0ff */
[----:B------:R-:W-:Y:S01]  /*21e0*/  ULEA UR8, UR5, UR6, 0x3 ;  /* 0x0000000605087291 */ /* 0x000fe2000f8e18ff */
[----:B------:R-:W-:Y:S01]  /*21f0*/  LOP3.LUT R12, R12, UR9, RZ, 0x3c, !PT ;  /* 0x000000090c0c7c12 */ /* 0x000fe2000f8e3cff */
[----:B------:R-:W-:Y:S02]  /*2200*/  USHF.L.U32 UR18, UR7, 0x6, URZ ;  /* 0x0000000607127899 */ /* 0x000fe400080006ff */
[----:B------:R-:W-:Y:S01]  /*2210*/  ULOP3.LUT UR17, UR17, 0xfefffff8, URZ, 0xc0, !UPT ;  /* 0xfefffff811117892 */ /* 0x000fe2000f8ec0ff */
[----:B-1----:R-:W-:Y:S01]  /*2220*/  SHF.L.U32 R0, R12, 0x1f, RZ ;  /* 0x0000001f0c007819 */ /* 0x002fe200000006ff */
[----:B------:R-:W-:Y:S02]  /*2230*/  UIADD3 UR16, UPT, UPT, UR6, 0x8400, UR16 ;  /* 0x0000840006107890 */ /* 0x000fe4000fffe010 */
[----:B------:R-:W-:Y:S01]  /*2240*/  UIADD3.X UR23, UPT, UPT, URZ, UR27, URZ, UP1, !UPT ;  /* 0x0000001bff177290 */ /* 0x000fe20008ffe4ff */
[----:B------:R3:W4:Y:S01]  /*2250*/  SYNCS.PHASECHK.TRANS64.TRYWAIT P0, [UR8+0x80], R0 ;  /* 0x00008000ff0075a7 */ /* 0x0007220008001108 */
[----:B------:R-:W-:-:S02]  /*2260*/  ULEA UR8, UR4, UR6, 0xc ;  /* 0x0000000604087291 */ /* 0x000fc4000f8e60ff */
[----:B------:R-:W-:Y:S02]  /*2270*/  UPRMT UR4, URZ, 0x5410, UR21 ;  /* 0x00005410ff047896 */ /* 0x000fe40008000015 */
[----:B------:R-:W-:Y:S02]  /*2280*/  UIADD3 UR8, UPT, UPT, UR8, 0x28400, URZ ;  /* 0x0002840008087890 */ /* 0x000fe4000fffe0ff */
[----:B------:R-:W-:Y:S01]  /*2290*/  UIADD3.X UR15, UPT, UPT, URZ, UR27, URZ, UP0, !UPT ;  /* 0x0000001bff0f7290 */ /* 0x000fe200087fe4ff */
[----:B------:R-:W-:Y:S01]  /*22a0*/  UMOV UR30, 0x0 ;  /* 0x00000000001e7882 */ /* 0x000fe20000000000 */
[----:B------:R-:W-:Y:S01]  /*22b0*/  UMOV UR31, 0x10000000 ;  /* 0x10000000001f7882 */ /* 0x000fe20000000000 */
[----:B------:R-:W-:Y:S01]  /*22c0*/  UMOV UR19, UR35 ;  /* 0x0000002300137c82 */ /* 0x000fe20008000000 */
[----:B------:R-:W-:Y:S01]  /*22d0*/  UMOV UR20, UR36 ;  /* 0x0000002400147c82 */ /* 0x000fe20008000000 */
[----:B------:R-:W-:Y:S01]  /*22e0*/  UMOV UR12, UR36 ;  /* 0x00000024000c7c82 */ /* 0x000fe20008000000 */
[----:B------:R-:W-:Y:S01]  /*22f0*/  UMOV UR9, UR17 ;  /* 0x0000001100097c82 */ /* 0x000fe20008000000 */
[----:B------:R-:W-:Y:S01]  /*2300*/  UMOV UR10, UR18 ;  /* 0x00000012000a7c82 */ /* 0x000fe20008000000 */
[----:B------:R1:W-:Y:S01]  /*2310*/  UTMALDG.3D.MULTICAST.2CTA [UR16], [UR22], UR4, desc[UR30] ;  /* 0x00001e10160073b4 */ /* 0x0003e20008211804 */
[----:B------:R-:W-:-:S04]  /*2320*/  UIADD3 UR7, UPT, UPT, UR7, 0x1, URZ ;  /* 0x0000000107077890 */ /* 0x000fc8000fffe0ff */
[----:B------:R-:W-:Y:S01]  /*2330*/  UISETP.NE.AND UP0, UPT, UR7, UR13, UPT ;  /* 0x0000000d0700728c */ /* 0x000fe2000bf05270 */
[----:B------:R3:W-:Y:S01]  /*2340*/  UTMALDG.3D.2CTA [UR8], [UR14], desc[UR30] ;  /* 0x00001e080e0075b4 */ /* 0x0007e20008211000 */
[----:B-1----:R-:W-:-:S07]  /*2350*/  UMOV UR4, UR5 ;  /* 0x0000000500047c82 */ /* 0x002fce0008000000 */
[----:B---3--:R-:W-:Y:S05]  /*2360*/  BRA.U UP0, `(.L_x_39) ;  /* 0xfffffffd00447547 */ /* 0x008fea000b83ffff */
.L_x_33:
[C---:B------:R-:W-:Y:S01]  /*2370*/  LEA R3, R11.reuse, UR6, 0x3 ;  /* 0x000000060b037c11 */ /* 0x040fe2000f8e18ff */
[----:B------:R-:W-:Y:S01]  /*2380*/  NOP ;  /* 0x0000000000007918 */ /* 0x000fe20000000000 */
[----:B-1----:R-:W-:Y:S02]  /*2390*/  SHF.L.U32 R0, R10, 0x1f, RZ ;  /* 0x0000001f0a007819 */ /* 0x002fe400000006ff */
[----:B------:R-:W-:Y:S02]  /*23a0*/  LEA R5, R11, UR6, 0x4 ;  /* 0x000000060b057c11 */ /* 0x000fe4000f8e20ff */
[----:B--2-4-:R-:W1:Y:S02]  /*23b0*/  SYNCS.PHASECHK.TRANS64.TRYWAIT P0, [R3+URZ+0x130], R0 ;  /* 0x00013000030075a7 */ /* 0x014e6400080011ff */
[----:B-1----:R-:W-:Y:S05]  /*23c0*/  @!P0 BRA `(.L_x_40) ;  /* 0x00000074002c8947 */ /* 0x002fea0003800000 */
.L_x_139:
[----:B------:R-:W2:Y:S01]  /*23d0*/  LDS.128 R4, [R5+0x1c0] ;  /* 0x0001c00005047984 */ /* 0x000ea20000000c00 */
[----:B------:R-:W-:Y:S01]  /*23e0*/  UISETP.GE.AND UP0, UPT, UR42, 0x1, UPT ;  /* 0x000000012a00788c */ /* 0x000fe2000bf06270 */
[----:B------:R-:W-:Y:S01]  /*23f0*/  @!PT LDS RZ, [RZ] ;  /* 0x00000000fffff984 */ /* 0x000fe20000000800 */
[----:B------:R-:W-:Y:S01]  /*2400*/  @!PT LDS RZ, [RZ] ;  /* 0x00000000fffff984 */ /* 0x000fe20000000800 */
[----:B------:R-:W-:Y:S01]  /*2410*/  @!PT LDS RZ, [RZ] ;  /* 0x00000000fffff984 */ /* 0x000fe20000000800 */
[----:B------:R-:W-:Y:S01]  /*2420*/  @!PT LDS RZ, [RZ] ;  /* 0x00000000fffff984 */ /* 0x000fe20000000800 */
[----:B------:R3:W-:Y:S06]  /*2430*/  MEMBAR.ALL.CTA ;  /* 0x0000000000007992 */ /* 0x0007ec0000008000 */
[----:B---3--:R-:W3:Y:S01]  /*2440*/  FENCE.VIEW.ASYNC.S ;  /* 0x00000000000073c6 */ /* 0x008ee20000000000 */
[----:B--2---:R-:W-:-:S13]  /*2450*/  LOP3.LUT P0, RZ, R6, 0x1, RZ, 0xc0, !PT ;  /* 0x0000000106ff7812 */ /* 0x004fda000780c0ff */
[----:B---3--:R-:W-:Y:S01]  /*2460*/  VOTEU.ANY UP1, P0 ;  /* 0x0000000000ff7886 */ /* 0x008fe20000020100 */
[----:B------:R-:W-:-:S13]  /*2470*/  PLOP3.LUT P0, PT, PT, PT, UP1, 0x80, 0x8 ;  /* 0x000000000008781c */ /* 0x000fda0003f0f018 */
[----:B-1----:R-:W-:Y:S02]  /*2480*/  @P0 LOP3.LUT R0, R5, 0xffff, RZ, 0xc0, !PT ;  /* 0x0000ffff05000812 */ /* 0x002fe400078ec0ff */
[----:B------:R-:W-:Y:S02]  /*2490*/  @P0 MOV R2, R4 ;  /* 0x0000000400020202 */ /* 0x000fe40000000f00 */
[----:B------:R-:W-:Y:S01]  /*24a0*/  @P0 R2UR UR7, R0 ;  /* 0x00000000000702ca */ /* 0x000fe200000e0000 */
[----:B------:R-:W-:Y:S01]  /*24b0*/  VIADD R0, R3, 0x140 ;  /* 0x0000014003007836 */ /* 0x000fe20000000000 */
[----:B------:R-:W-:Y:S02]  /*24c0*/  @P0 SHF.R.U32.HI R4, RZ, 0x10, R5 ;  /* 0x00000010ff040819 */ /* 0x000fe40000011605 */
[----:B------:R-:W-:Y:S02]  /*24d0*/  @P0 R2UR UR8, R2 ;  /* 0x00000000020802ca */ /* 0x000fe400000e0000 */
[----:B------:R-:W-:-:S02]  /*24e0*/  PRMT R0, RZ, 0x654, R0 ;  /* 0x00000654ff007816 */ /* 0x000fc40000000000 */
[----:B------:R-:W-:Y:S02]  /*24f0*/  @P0 R2UR UR4, R4 ;  /* 0x00000000040402ca */ /* 0x000fe400000e0000 */
[----:B------:R1:W-:Y:S03]  /*2500*/  SYNCS.ARRIVE.TRANS64.RED.A1T0 RZ, [R0+URZ], RZ ;  /* 0x000000ff00ff79a7 */ /* 0x0003e600081004ff */
[----:B------:R-:W-:-:S04]  /*2510*/  @UP1 UMOV UR29, UR7 ;  /* 0x00000007001d1c82 */ /* 0x000fc80008000000 */
[----:B------:R-:W-:-:S04]  /*2520*/  @UP1 UMOV UR37, UR8 ;  /* 0x0000000800251c82 */ /* 0x000fc80008000000 */
[----:B------:R-:W-:Y:S01]  /*2530*/  @UP1 UMOV UR36, UR4 ;  /* 0x0000000400241c82 */ /* 0x000fe20008000000 */
[----:B------:R-:W-:Y:S05]  /*2540*/  BRA.U !UP0, `(.L_x_41) ;  /* 0x0000000108d47547 */ /* 0x000fea000b800000 */
[----:B------:R-:W2:Y:S01]  /*2550*/  LDCU.128 UR12, c[0x0][0xb10] ;  /* 0x00016200ff0c77ac */ /* 0x000ea20008000c00 */
[----:B------:R-:W3:Y:S01]  /*2560*/  LDCU UR30, c[0x0][0xb20] ;  /* 0x00016400ff1e77ac */ /* 0x000ee20008000800 */
[----:B------:R-:W4:Y:S01]  /*2570*/  LDCU UR20, c[0x0][0xb0c] ;  /* 0x00016180ff1477ac */ /* 0x000f220008000800 */
[----:B------:R-:W1:Y:S01]  /*2580*/  LDCU.64 UR10, c[0x0][0xb28] ;  /* 0x00016500ff0a77ac */ /* 0x000e620008000a00 */
[----:B------:R-:W-:Y:S02]  /*2590*/  UISETP.NE.AND UP3, UPT, UR42, 0x1, UPT ;  /* 0x000000012a00788c */ /* 0x000fe4000bf65270 */
[----:B--2---:R-:W-:Y:S02]  /*25a0*/  UIMAD.WIDE.U32 UR16, UR38, UR15, URZ ;  /* 0x0000000f261072a5 */ /* 0x004fe4000f8e00ff */
[----:B------:R-:W-:Y:S02]  /*25b0*/  UIMAD.WIDE.U32 UR8, UR39, UR12, URZ ;  /* 0x0000000c270872a5 */ /* 0x000fe4000f8e00ff */
[----:B------:R-:W-:-:S02]  /*25c0*/  UISETP.NE.AND UP0, UPT, UR14, 0x1, UPT ;  /* 0x000000010e00788c */ /* 0x000fc4000bf05270 */
[----:B------:R-:W-:Y:S01]  /*25d0*/  UIMAD.WIDE.U32 UR22, UR29, UR15, URZ ;  /* 0x0000000f1d1672a5 */ /* 0x000fe2000f8e00ff */
[----:B------:R-:W-:Y:S02]  /*25e0*/  UMOV UR16, UR17 ;  /* 0x0000001100107c82 */ /* 0x000fe40008000000 */
[----:B------:R-:W-:Y:S01]  /*25f0*/  UMOV UR8, UR9 ;  /* 0x0000000900087c82 */ /* 0x000fe20008000000 */
[----:B---3--:R-:W-:Y:S02]  /*2600*/  USHF.R.U32.HI UR16, URZ, UR30, UR16 ;  /* 0x0000001eff107299 */ /* 0x008fe40008011610 */
[----:B----4-:R-:W-:Y:S02]  /*2610*/  UISETP.NE.AND UP2, UPT, UR20, 0x1, UPT ;  /* 0x000000011400788c */ /* 0x010fe4000bf45270 */
[----:B------:R-:W-:Y:S02]  /*2620*/  USHF.R.U32.HI UR8, URZ, UR13, UR8 ;  /* 0x0000000dff087299 */ /* 0x000fe40008011608 */
[----:B------:R-:W-:-:S02]  /*2630*/  USEL UR7, UR38, UR16, !UP0 ;  /* 0x0000001026077287 */ /* 0x000fc4000c000000 */
[----:B------:R-:W-:Y:S02]  /*2640*/  USEL UR8, UR39, UR8, !UP2 ;  /* 0x0000000827087287 */ /* 0x000fe4000d000000 */
[----:B-1----:R-:W-:Y:S01]  /*2650*/  UIMAD.WIDE.U32 UR16, UR7, UR10, URZ ;  /* 0x0000000a071072a5 */ /* 0x002fe2000f8e00ff */
[----:B------:R-:W-:Y:S01]  /*2660*/  UMOV UR4, UR23 ;  /* 0x0000001700047c82 */ /* 0x000fe20008000000 */
[----:B------:R-:W-:Y:S02]  /*2670*/  UIMAD.WIDE.U32 UR18, UR37, UR12, URZ ;  /* 0x0000000c251272a5 */ /* 0x000fe4000f8e00ff */
[----:B------:R-:W-:-:S03]  /*2680*/  UIMAD.WIDE.U32 UR22, UR8, UR10, URZ ;  /* 0x0000000a081672a5 */ /* 0x000fc6000f8e00ff */
[----:B------:R-:W-:Y:S01]  /*2690*/  UMOV UR16, UR17 ;  /* 0x0000001100107c82 */ /* 0x000fe20008000000 */
[----:B------:R-:W-:Y:S02]  /*26a0*/  USHF.R.U32.HI UR4, URZ, UR30, UR4 ;  /* 0x0000001eff047299 */ /* 0x000fe40008011604 */
[----:B------:R-:W-:Y:S01]  /*26b0*/  @UP3 USHF.R.U32.HI UR7, URZ, UR11, UR16 ;  /* 0x0000000bff073299 */ /* 0x000fe20008011610 */
[----:B------:R-:W-:Y:S01]  /*26c0*/  UMOV UR18, UR19 ;  /* 0x0000001300127c82 */ /* 0x000fe20008000000 */
[----:B------:R-:W-:Y:S01]  /*26d0*/  UMOV UR22, UR23 ;  /* 0x0000001700167c82 */ /* 0x000fe20008000000 */
[----:B------:R-:W-:Y:S02]  /*26e0*/  USHF.R.U32.HI UR13, URZ, UR13, UR18 ;  /* 0x0000000dff0d7299 */ /* 0x000fe40008011612 */
[----:B------:R-:W-:Y:S02]  /*26f0*/  USEL UR4, UR29, UR4, !UP0 ;  /* 0x000000041d047287 */ /* 0x000fe4000c000000 */
[----:B------:R-:W-:-:S02]  /*2700*/  @UP3 USHF.R.U32.HI UR8, URZ, UR11, UR22 ;  /* 0x0000000bff083299 */ /* 0x000fc40008011616 */
[----:B------:R-:W-:Y:S02]  /*2710*/  UIMAD UR9, UR42, UR7, URZ ;  /* 0x000000072a0972a4 */ /* 0x000fe4000f8e02ff */
[----:B------:R-:W-:Y:S02]  /*2720*/  USEL UR7, UR37, UR13, !UP2 ;  /* 0x0000000d25077287 */ /* 0x000fe4000d000000 */
[----:B------:R-:W-:Y:S02]  /*2730*/  UIMAD UR12, UR42, UR8, URZ ;  /* 0x000000082a0c72a4 */ /* 0x000fe4000f8e02ff */
[----:B------:R-:W-:Y:S02]  /*2740*/  UISETP.GE.AND UP0, UPT, UR4, UR9, UPT ;  /* 0x000000090400728c */ /* 0x000fe4000bf06270 */
[----:B------:R-:W-:Y:S02]  /*2750*/  UIMAD.WIDE.U32 UR16, UR4, UR10, URZ ;  /* 0x0000000a041072a5 */ /* 0x000fe4000f8e00ff */
[----:B------:R-:W-:-:S02]  /*2760*/  UISETP.GE.OR UP0, UPT, UR7, UR12, UP0 ;  /* 0x0000000c0700728c */ /* 0x000fc40008706670 */
        /* <DEDUP_REMOVED lines=19> */
.L_x_41:
[----:B------:R-:W2:Y:S02]  /*28a0*/  LDCU UR4, c[0x0][0xb30] ;  /* 0x00016600ff0477ac */ /* 0x000ea40008000800 */
[----:B--2---:R-:W-:-:S09]  /*28b0*/  UISETP.NE.AND UP0, UPT, UR4, 0x1, UPT ;  /* 0x000000010400788c */ /* 0x004fd2000bf05270 */
[----:B------:R-:W-:Y:S05]  /*28c0*/  BRA.U UP0, `(.L_x_42) ;  /* 0x0000000100447547 */ /* 0x000fea000b800000 */
[----:B------:R-:W2:Y:S01]  /*28d0*/  LDCU.128 UR12, c[0x0][0xb10] ;  /* 0x00016200ff0c77ac */ /* 0x000ea20008000c00 */
[----:B------:R-:W3:Y:S01]  /*28e0*/  LDCU UR16, c[0x0][0xb0c] ;  /* 0x00016180ff1077ac */ /* 0x000ee20008000800 */
[----:B------:R-:W4:Y:S01]  /*28f0*/  LDCU UR17, c[0x0][0xb20] ;  /* 0x00016400ff1177ac */ /* 0x000f220008000800 */
[----:B--2---:R-:W-:Y:S02]  /*2900*/  UIMAD.WIDE.U32 UR10, UR37, UR12, URZ ;  /* 0x0000000c250a72a5 */ /* 0x004fe4000f8e00ff */
[----:B------:R-:W-:Y:S02]  /*2910*/  UIMAD.WIDE.U32 UR8, UR29, UR15, URZ ;  /* 0x0000000f1d0872a5 */ /* 0x000fe4000f8e00ff */
[----:B---3--:R-:W-:Y:S02]  /*2920*/  UISETP.NE.AND UP2, UPT, UR16, 0x1, UPT ;  /* 0x000000011000788c */ /* 0x008fe4000bf45270 */
[----:B------:R-:W-:Y:S01]  /*2930*/  UISETP.NE.AND UP0, UPT, UR14, 0x1, UPT ;  /* 0x000000010e00788c */ /* 0x000fe2000bf05270 */
[----:B------:R-:W-:-:S02]  /*2940*/  UMOV UR7, UR11 ;  /* 0x0000000b00077c82 */ /* 0x000fc40008000000 */
[----:B------:R-:W-:Y:S01]  /*2950*/  UMOV UR4, UR9 ;  /* 0x0000000900047c82 */ /* 0x000fe20008000000 */
[----:B------:R-:W-:Y:S02]  /*2960*/  USHF.R.U32.HI UR7, URZ, UR13, UR7 ;  /* 0x0000000dff077299 */ /* 0x000fe40008011607 */
[----:B----4-:R-:W-:Y:S02]  /*2970*/  USHF.R.U32.HI UR4, URZ, UR17, UR4 ;  /* 0x00000011ff047299 */ /* 0x010fe40008011604 */
[----:B------:R-:W-:Y:S02]  /*2980*/  USEL UR7, UR37, UR7, !UP2 ;  /* 0x0000000725077287 */ /* 0x000fe4000d000000 */
[----:B------:R-:W-:-:S04]  /*2990*/  USEL UR4, UR29, UR4, !UP0 ;  /* 0x000000041d047287 */ /* 0x000fc8000c000000 */
[----:B------:R-:W-:Y:S02]  /*29a0*/  UIADD3 UR8, UPT, UPT, UR7, -UR4, URZ ;  /* 0x8000000407087290 */ /* 0x000fe4000fffe0ff */
[----:B------:R-:W-:Y:S02]  /*29b0*/  UIADD3 UR4, UPT, UPT, -UR7, UR4, URZ ;  /* 0x0000000407047290 */ /* 0x000fe4000fffe1ff */
[----:B------:R-:W-:Y:S02]  /*29c0*/  UIMAD UR29, UR8, UR14, UR29 ;  /* 0x0000000e081d72a4 */ /* 0x000fe4000f8e021d */
[----:B------:R-:W-:-:S12]  /*29d0*/  UIMAD UR37, UR4, UR16, UR37 ;  /* 0x00000010042572a4 */ /* 0x000fd8000f8e0225 */
.L_x_42:
[----:B------:R-:W-:Y:S01]  /*29e0*/  VIADD R11, R11, 0x1 ;  /* 0x000000010b0b7836 */ /* 0x000fe20000000000 */
[----:B------:R-:W-:Y:S01]  /*29f0*/  R2UR UR4, R142 ;  /* 0x000000008e0472ca */ /* 0x000fe200000e0000 */
[----:B------:R-:W-:Y:S01]  /*2a00*/  UIADD3 UR20, UPT, UPT, UR29, UR63, URZ ;  /* 0x0000003f1d147290 */ /* 0x000fe2000fffe0ff */
[----:B------:R-:W-:Y:S02]  /*2a10*/  PLOP3.LUT P1, PT, PT, PT, PT, 0x80, 0x8 ;  /* 0x000000000008781c */ /* 0x000fe40003f2f070 */
[----:B------:R-:W-:-:S04]  /*2a20*/  ISETP.NE.AND P0, PT, R11, 0x2, PT ;  /* 0x000000020b00780c */ /* 0x000fc80003f05270 */
[----:B------:R-:W-:Y:S02]  /*2a30*/  SEL R3, RZ, 0x1, P0 ;  /* 0x00000001ff037807 */ /* 0x000fe40000000000 */
[----:B------:R-:W-:Y:S02]  /*2a40*/  SEL R11, R11, RZ, P0 ;  /* 0x000000ff0b0b7207 */ /* 0x000fe40000000000 */
[----:B------:R-:W-:Y:S01]  /*2a50*/  LOP3.LUT R10, R10, R3, RZ, 0x3c, !PT ;  /* 0x000000030a0a7212 */ /* 0x000fe200078e3cff */
[----:B------:R-:W-:Y:S01]  /*2a60*/  UIADD3 UR16, UPT, UPT, UR37, UR4, URZ ;  /* 0x0000000425107290 */ /* 0x000fe2000fffe0ff */
[----:B------:R-:W-:Y:S11]  /*2a70*/  BRA.U UP1, `(.L_x_43) ;  /* 0xfffffff101287547 */ /* 0x000ff6000b83ffff */
[----:B------:R-:W-:Y:S01]  /*2a80*/  UIADD3 UR7, UPT, UPT, UR6, 0x80, URZ ;  /* 0x0000008006077890 */ /* 0x000fe2000fffe0ff */
[----:B------:R-:W-:-:S03]  /*2a90*/  SHF.L.U32 R3, R12, 0x1f, RZ ;  /* 0x0000001f0c037819 */ /* 0x000fc600000006ff */
[----:B------:R-:W-:-:S09]  /*2aa0*/  ULEA UR4, UR5, UR7, 0x3 ;  /* 0x0000000705047291 */ /* 0x000fd2000f8e18ff */
[----:B------:R-:W2:Y:S02]  /*2ab0*/  SYNCS.PHASECHK.TRANS64.TRYWAIT P0, [UR4], R3 ;  /* 0x00000003ff0075a7 */ /* 0x000ea40008001104 */
[----:B--2---:R-:W-:Y:S05]  /*2ac0*/  @!P0 BRA `(.L_x_44) ;  /* 0x0000006c00808947 */ /* 0x004fea0003800000 */
.L_x_141:
[----:B------:R-:W-:-:S04]  /*2ad0*/  UIADD3 UR4, UPT, UPT, UR5, 0x1, URZ ;  /* 0x0000000105047890 */ /* 0x000fc8000fffe0ff */
[----:B------:R-:W-:-:S04]  /*2ae0*/  UISETP.NE.AND UP0, UPT, UR4, 0x10, UPT ;  /* 0x000000100400788c */ /* 0x000fc8000bf05270 */
[----:B------:R-:W-:Y:S02]  /*2af0*/  USEL UR6, URZ, 0x1, UP0 ;  /* 0x00000001ff067887 */ /* 0x000fe40008000000 */
[----:B------:R-:W-:-:S04]  /*2b00*/  USEL UR4, UR4, URZ, UP0 ;  /* 0x000000ff04047287 */ /* 0x000fc80008000000 */
[----:B------:R-:W-:Y:S01]  /*2b10*/  ULEA UR5, UR4, UR7, 0x3 ;  /* 0x0000000704057291 */ /* 0x000fe2000f8e18ff */
[----:B------:R-:W-:-:S04]  /*2b20*/  LOP3.LUT R2, R12, UR6, RZ, 0x3c, !PT ;  /* 0x000000060c027c12 */ /* 0x000fc8000f8e3cff */
[----:B-1----:R-:W-:-:S04]  /*2b30*/  SHF.L.U32 R3, R2, 0x1f, RZ ;  /* 0x0000001f02037819 */ /* 0x002fc800000006ff */
[----:B------:R-:W1:Y:S02]  /*2b40*/  SYNCS.PHASECHK.TRANS64.TRYWAIT P0, [UR5], R3 ;  /* 0x00000003ff0075a7 */ /* 0x000e640008001105 */
[----:B-1----:R-:W-:Y:S05]  /*2b50*/  @!P0 BRA `(.L_x_45) ;  /* 0x0000006c00748947 */ /* 0x002fea0003800000 */
.L_x_143:
        /* <DEDUP_REMOVED lines=9> */
.L_x_145:
        /* <DEDUP_REMOVED lines=9> */
.L_x_147:
        /* <DEDUP_REMOVED lines=9> */
.L_x_149:
        /* <DEDUP_REMOVED lines=9> */
.L_x_151:
        /* <DEDUP_REMOVED lines=9> */
.L_x_153:
        /* <DEDUP_REMOVED lines=9> */
.L_x_155:
        /* <DEDUP_REMOVED lines=9> */
.L_x_157:
        /* <DEDUP_REMOVED lines=9> */
.L_x_159:
        /* <DEDUP_REMOVED lines=9> */
.L_x_161:
        /* <DEDUP_REMOVED lines=9> */
.L_x_163:
        /* <DEDUP_REMOVED lines=9> */
.L_x_165:
        /* <DEDUP_REMOVED lines=9> */
.L_x_167:
        /* <DEDUP_REMOVED lines=9> */
.L_x_169:
[----:B------:R-:W-:-:S04]  /*32b0*/  UIADD3 UR4, UPT, UPT, UR4, 0x1, URZ ;  /* 0x0000000104047890 */ /* 0x000fc8000fffe0ff */
[----:B------:R-:W-:-:S04]  /*32c0*/  UISETP.NE.AND UP0, UPT, UR4, 0x10, UPT ;  /* 0x000000100400788c */ /* 0x000fc8000bf05270 */
[----:B------:R-:W-:Y:S02]  /*32d0*/  USEL UR5, URZ, 0x1, UP0 ;  /* 0x00000001ff057887 */ /* 0x000fe40008000000 */
[----:B------:R-:W-:-:S04]  /*32e0*/  USEL UR4, UR4, URZ, UP0 ;  /* 0x000000ff04047287 */ /* 0x000fc80008000000 */
[----:B------:R-:W-:Y:S01]  /*32f0*/  ULEA UR4, UR4, UR7, 0x3 ;  /* 0x0000000704047291 */ /* 0x000fe2000f8e18ff */
[----:B-1----:R-:W-:-:S04]  /*3300*/  LOP3.LUT R3, R2, UR5, RZ, 0x3c, !PT ;  /* 0x0000000502037c12 */ /* 0x002fc8000f8e3cff */
[----:B------:R-:W-:Y:S01]  /*3310*/  SHF.L.U32 R3, R3, 0x1f, RZ ;  /* 0x0000001f03037819 */ /* 0x000fe200000006ff */
[----:B------:R-:W-:-:S07]  /*3320*/  IMAD.U32 R0, RZ, RZ, UR4 ;  /* 0x00000004ff007e24 */ /* 0x000fce000f8e00ff */
.L_x_59:
[----:B-1----:R1:W2:Y:S02]  /*3330*/  SYNCS.PHASECHK.TRANS64.TRYWAIT P0, [R0+URZ], R3 ;  /* 0x00000003000075a7 */ /* 0x0022a400080011ff */
[----:B--2---:R-:W-:Y:S05]  /*3340*/  @!P0 NANOSLEEP.SYNCS 0x989680 ;  /* 0x009896800000895d */ /* 0x004fea0003900000 */
[----:B------:R-:W2:Y:S02]  /*3350*/  @!P0 SYNCS.PHASECHK.TRANS64 P0, [R0+URZ], R3 ;  /* 0x00000003000085a7 */ /* 0x000ea400080010ff */
[----:B--2---:R-:W-:Y:S05]  /*3360*/  @P0 EXIT ;  /* 0x000000000000094d */ /* 0x004fea0003800000 */
[----:B------:R-:W-:Y:S05]  /*3370*/  BRA `(.L_x_59) ;  /* 0xfffffffc00ec7947 */ /* 0x000fea000383ffff */
.L_x_23:
[----:B------:R-:W-:-:S04]  /*3380*/  UISETP.NE.AND UP0, UPT, UR46, URZ, UPT ;  /* 0x000000ff2e00728c */ /* 0x000fc8000bf05270 */
[----:B------:R-:W-:-:S09]  /*3390*/  UISETP.NE.OR UP0, UPT, UR18, 0x1, UP0 ;  /* 0x000000011200788c */ /* 0x000fd20008705670 */
[----:B------:R-:W-:Y:S05]  /*33a0*/  BRA.U UP0, `(.L_x_60) ;  /* 0x0000000500487547 */ /* 0x000fea000b800000 */
[----:B------:R-:W-:Y:S01]  /*33b0*/  ISETP.GE.U32.AND P2, PT, R0, 0x4, PT ;  /* 0x000000040000780c */ /* 0x000fe20003f46070 */
[----:B------:R-:W-:Y:S01]  /*33c0*/  IMAD.MOV.U32 R12, RZ, RZ, 0x1 ;  /* 0x00000001ff0c7424 */ /* 0x000fe200078e00ff */
[----:B------:R-:W-:Y:S02]  /*33d0*/  CS2R R10, SRZ ;  /* 0x00000000000a7805 */ /* 0x000fe4000001ff00 */
[----:B------:R-:W-:Y:S01]  /*33e0*/  CS2R R8, SRZ ;  /* 0x0000000000087805 */ /* 0x000fe2000001ff00 */
[----:B------:R-:W-:Y:S01]  /*33f0*/  UMOV UR6, 0x400 ;  /* 0x0000040000067882 */ /* 0x000fe20000000000 */
[----:B------:R-:W-:Y:S01]  /*3400*/  UMOV UR5, URZ ;  /* 0x000000ff00057c82 */ /* 0x000fe20008000000 */
[----:B------:R-:W-:-:S12]  /*3410*/  ULEA UR6, UR46, UR6, 0x18 ;  /* 0x000000062e067291 */ /* 0x000fd8000f8ec0ff */
.L_x_64:
[----:B------:R-:W-:Y:S02]  /*3420*/  LEA R2, R8, UR6, 0x3 ;  /* 0x0000000608027c11 */ /* 0x000fe4000f8e18ff */
[----:B------:R-:W-:-:S03]  /*3430*/  SHF.L.U32 R5, R9, 0x1f, RZ ;  /* 0x0000001f09057819 */ /* 0x000fc600000006ff */
[----:B------:R-:W-:Y:S01]  /*3440*/  VIADD R4, R2, 0x1a0 ;  /* 0x000001a002047836 */ /* 0x000fe20000000000 */
[----:B------:R-:W1:Y:S02]  /*3450*/  SYNCS.PHASECHK.TRANS64.TRYWAIT P0, [R2+URZ+0x190], R5 ;  /* 0x00019005020075a7 */ /* 0x000e6400080011ff */
[----:B-1----:R-:W-:Y:S05]  /*3460*/  @!P0 BRA `(.L_x_61) ;  /* 0x0000006800808947 */ /* 0x002fea0003800000 */
.L_x_170:
[----:B------:R-:W-:Y:S01]  /*3470*/  ULEA UR4, UR5, UR6, 0x3 ;  /* 0x0000000605047291 */ /* 0x000fe2000f8e18ff */
[----:B------:R-:W-:Y:S02]  /*3480*/  PRMT R4, RZ, 0x654, R4 ;  /* 0x00000654ff047816 */ /* 0x000fe40000000004 */
[----:B-1----:R-:W-:Y:S01]  /*3490*/  SHF.L.U32 R5, R12, 0x1f, RZ ;  /* 0x0000001f0c057819 */ /* 0x002fe200000006ff */
[----:B------:R-:W-:Y:S01]  /*34a0*/  UIADD3 UR7, UPT, UPT, UR4, 0x130, URZ ;  /* 0x0000013004077890 */ /* 0x000fe2000fffe0ff */
[----:B------:R1:W-:Y:S05]  /*34b0*/  SYNCS.ARRIVE.TRANS64.RED.A1T0 RZ, [R4+URZ], RZ ;  /* 0x000000ff04ff79a7 */ /* 0x0003ea00081004ff */
[----:B------:R-:W-:Y:S01]  /*34c0*/  IMAD.U32 R7, RZ, RZ, UR7 ;  /* 0x00000007ff077e24 */ /* 0x000fe2000f8e00ff */
[----:B------:R-:W2:Y:S04]  /*34d0*/  SYNCS.PHASECHK.TRANS64.TRYWAIT P0, [UR4+0x140], R5 ;  /* 0x00014005ff0075a7 */ /* 0x000ea80008001104 */
[----:B------:R-:W-:Y:S01]  /*34e0*/  PRMT R6, R0, 0x654, R7 ;  /* 0x0000065400067816 */ /* 0x000fe20000000007 */
[----:B-1----:R-:W-:Y:S01]  /*34f0*/  @!P2 IMAD.MOV.U32 R4, RZ, RZ, 0x10 ;  /* 0x00000010ff04a424 */ /* 0x002fe200078e00ff */
[----:B--2---:R-:W-:Y:S06]  /*3500*/  @!P0 BRA `(.L_x_62) ;  /* 0x00000068006c8947 */ /* 0x004fec0003800000 */
.L_x_172:
[----:B------:R-:W-:Y:S01]  /*3510*/  ULEA UR8, UR5, UR6, 0x4 ;  /* 0x0000000605087291 */ /* 0x000fe2000f8e20ff */
[----:B------:R-:W-:Y:S01]  /*3520*/  SEL R3, R6, R3, !P2 ;  /* 0x0000000306037207 */ /* 0x000fe20005000000 */
[----:B------:R-:W-:Y:S01]  /*3530*/  UIADD3 UR9, UPT, UPT, UR4, 0x130, URZ ;  /* 0x0000013004097890 */ /* 0x000fe2000fffe0ff */
[----:B-1----:R-:W-:Y:S01]  /*3540*/  LEA R2, R11, UR6, 0x3 ;  /* 0x000000060b027c11 */ /* 0x002fe2000f8e18ff */
[----:B------:R-:W-:Y:S01]  /*3550*/  UIADD3 UR8, UPT, UPT, UR8, 0x1c0, URZ ;  /* 0x000001c008087890 */ /* 0x000fe2000fffe0ff */
[----:B------:R-:W-:Y:S01]  /*3560*/  SHF.L.U32 R5, R10, 0x1f, RZ ;  /* 0x0000001f0a057819 */ /* 0x000fe200000006ff */
[----:B------:R1:W-:Y:S01]  /*3570*/  @!P2 SYNCS.ARRIVE.TRANS64.RED RZ, [R3+URZ], R4 ;  /* 0x0000000403ffa9a7 */ /* 0x0003e200080004ff */
[----:B------:R-:W-:Y:S01]  /*3580*/  UIADD3 UR4, UPT, UPT, UR5, 0x1, URZ ;  /* 0x0000000105047890 */ /* 0x000fe2000fffe0ff */
[----:B------:R-:W-:-:S03]  /*3590*/  VIADD R8, R8, 0x1 ;  /* 0x0000000108087836 */ /* 0x000fc60000000000 */
[----:B------:R-:W-:Y:S02]  /*35a0*/  UISETP.NE.AND UP0, UPT, UR4, 0x2, UPT ;  /* 0x000000020400788c */ /* 0x000fe4000bf05270 */
[----:B------:R-:W-:Y:S06]  /*35b0*/  UGETNEXTWORKID.BROADCAST [UR8], [UR9] ;  /* 0x00000000080073ca */ /* 0x000fec0008000100 */
[----:B------:R-:W-:Y:S01]  /*35c0*/  USEL UR7, URZ, 0x1, UP0 ;  /* 0x00000001ff077887 */ /* 0x000fe20008000000 */
[----:B------:R-:W-:Y:S01]  /*35d0*/  ISETP.NE.AND P0, PT, R8, 0x2, PT ;  /* 0x000000020800780c */ /* 0x000fe20003f05270 */
[----:B------:R-:W-:Y:S01]  /*35e0*/  USEL UR5, UR4, URZ, UP0 ;  /* 0x000000ff04057287 */ /* 0x000fe20008000000 */
[----:B------:R-:W2:Y:S03]  /*35f0*/  SYNCS.PHASECHK.TRANS64.TRYWAIT P1, [R2+URZ+0x130], R5 ;  /* 0x00013005020075a7 */ /* 0x000ea600080211ff */
[----:B------:R-:W-:Y:S01]  /*3600*/  LOP3.LUT R12, R12, UR7, RZ, 0x3c, !PT ;  /* 0x000000070c0c7c12 */ /* 0x000fe2000f8e3cff */
[----:B-12---:R-:W-:Y:S07]  /*3610*/  @!P1 BRA `(.L_x_63) ;  /* 0x0000006800409947 */ /* 0x006fee0003800000 */
.L_x_173:
[C---:B------:R-:W-:Y:S01]  /*3620*/  LEA R4, R11.reuse, UR6, 0x4 ;  /* 0x000000060b047c11 */ /* 0x040fe2000f8e20ff */
[----:B-1----:R-:W-:Y:S01]  /*3630*/  VIADD R2, R2, 0x140 ;  /* 0x0000014002027836 */ /* 0x002fe20000000000 */
[----:B------:R-:W-:Y:S01]  /*3640*/  SEL R8, R8, RZ, P0 ;  /* 0x000000ff08087207 */ /* 0x000fe20000000000 */
[----:B------:R-:W-:-:S03]  /*3650*/  VIADD R11, R11, 0x1 ;  /* 0x000000010b0b7836 */ /* 0x000fc60000000000 */
[----:B------:R-:W1:Y:S01]  /*3660*/  LDS.128 R4, [R4+0x1c0] ;  /* 0x0001c00004047984 */ /* 0x000e620000000c00 */
[----:B------:R-:W-:Y:S02]  /*3670*/  PRMT R2, RZ, 0x654, R2 ;  /* 0x00000654ff027816 */ /* 0x000fe40000000002 */
[C---:B------:R-:W-:Y:S01]  /*3680*/  ISETP.NE.AND P1, PT, R11.reuse, 0x2, PT ;  /* 0x000000020b00780c */ /* 0x040fe20003f25270 */
[----:B------:R-:W-:Y:S01]  /*3690*/  @!PT LDS RZ, [RZ] ;  /* 0x00000000fffff984 */ /* 0x000fe20000000800 */
[----:B------:R-:W-:Y:S01]  /*36a0*/  @!PT LDS RZ, [RZ] ;  /* 0x00000000fffff984 */ /* 0x000fe20000000800 */
[----:B------:R-:W-:Y:S01]  /*36b0*/  @!PT LDS RZ, [RZ] ;  /* 0x00000000fffff984 */ /* 0x000fe20000000800 */
[----:B------:R-:W-:Y:S01]  /*36c0*/  @!PT LDS RZ, [RZ] ;  /* 0x00000000fffff984 */ /* 0x000fe20000000800 */
[----:B------:R2:W-:Y:S06]  /*36d0*/  MEMBAR.ALL.CTA ;  /* 0x0000000000007992 */ /* 0x0005ec0000008000 */
[----:B--2---:R-:W2:Y:S01]  /*36e0*/  FENCE.VIEW.ASYNC.S ;  /* 0x00000000000073c6 */ /* 0x004ea20000000000 */
[----:B------:R-:W-:Y:S01]  /*36f0*/  SEL R11, R11, RZ, P1 ;  /* 0x000000ff0b0b7207 */ /* 0x000fe20000800000 */
[----:B--2---:R2:W-:Y:S01]  /*3700*/  SYNCS.ARRIVE.TRANS64.RED.A1T0 RZ, [R2+URZ], RZ ;  /* 0x000000ff02ff79a7 */ /* 0x0045e200081004ff */
[----:B-1----:R-:W-:-:S02]  /*3710*/  LOP3.LUT P3, RZ, R6, 0x1, RZ, 0xc0, !PT ;  /* 0x0000000106ff7812 */ /* 0x002fc4000786c0ff */
[----:B------:R-:W-:-:S04]  /*3720*/  SEL R5, RZ, 0x1, P1 ;  /* 0x00000001ff057807 */ /* 0x000fc80000800000 */
[----:B------:R-:W-:Y:S02]  /*3730*/  LOP3.LUT R10, R10, R5, RZ, 0x3c, !PT ;  /* 0x000000050a0a7212 */ /* 0x000fe400078e3cff */
[----:B--2---:R-:W-:-:S04]  /*3740*/  SEL R2, RZ, 0x1, P0 ;  /* 0x00000001ff027807 */ /* 0x004fc80000000000 */
[----:B------:R-:W-:Y:S01]  /*3750*/  LOP3.LUT R9, R9, R2, RZ, 0x3c, !PT ;  /* 0x0000000209097212 */ /* 0x000fe200078e3cff */
[----:B------:R-:W-:Y:S06]  /*3760*/  @P3 BRA `(.L_x_64) ;  /* 0xfffffffc002c3947 */ /* 0x000fec000383ffff */
[----:B------:R-:W-:Y:S01]  /*3770*/  ULEA UR4, UR5, UR6, 0x3 ;  /* 0x0000000605047291 */ /* 0x000fe2000f8e18ff */
[----:B------:R-:W-:-:S08]  /*3780*/  SHF.L.U32 R3, R12, 0x1f, RZ ;  /* 0x0000001f0c037819 */ /* 0x000fd000000006ff */
[----:B------:R-:W1:Y:S02]  /*3790*/  SYNCS.PHASECHK.TRANS64 P0, [UR4+0x140], R3 ;  /* 0x00014003ff0075a7 */ /* 0x000e640008001004 */
[----:B-1----:R-:W-:Y:S05]  /*37a0*/  @P0 BRA `(.L_x_65) ;  /* 0x0000000000080947 */ /* 0x002fea0003800000 */
[----:B------:R-:W1:Y:S02]  /*37b0*/  SYNCS.PHASECHK.TRANS64.TRYWAIT P0, [UR4+0x140], R3 ;  /* 0x00014003ff0075a7 */ /* 0x000e640008001104 */
[----:B-1----:R-:W-:Y:S05]  /*37c0*/  @!P0 BRA `(.L_x_66) ;  /* 0x0000006400e88947 */ /* 0x002fea0003800000 */
.L_x_65:
[----:B------:R-:W-:-:S04]  /*37d0*/  UIADD3 UR7, UPT, UPT, UR5, 0x1, URZ ;  /* 0x0000000105077890 */ /* 0x000fc8000fffe0ff */
[----:B------:R-:W-:-:S04]  /*37e0*/  UISETP.NE.AND UP0, UPT, UR7, 0x2, UPT ;  /* 0x000000020700788c */ /* 0x000fc8000bf05270 */
[----:B------:R-:W-:Y:S02]  /*37f0*/  USEL UR8, URZ, 0x1, UP0 ;  /* 0x00000001ff087887 */ /* 0x000fe40008000000 */
[----:B------:R-:W-:-:S04]  /*3800*/  USEL UR7, UR7, URZ, UP0 ;  /* 0x000000ff07077287 */ /* 0x000fc80008000000 */
[----:B------:R-:W-:Y:S01]  /*3810*/  ULEA UR7, UR7, UR6, 0x3 ;  /* 0x0000000607077291 */ /* 0x000fe2000f8e18ff */
[----:B-1----:R-:W-:-:S04]  /*3820*/  LOP3.LUT R3, R12, UR8, RZ, 0x3c, !PT ;  /* 0x000000080c037c12 */ /* 0x002fc8000f8e3cff */
[----:B------:R-:W-:-:S04]  /*3830*/  SHF.L.U32 R0, R3, 0x1f, RZ ;  /* 0x0000001f03007819 */ /* 0x000fc800000006ff */
[----:B------:R-:W1:Y:S02]  /*3840*/  SYNCS.PHASECHK.TRANS64 P0, [UR7+0x140], R0 ;  /* 0x00014000ff0075a7 */ /* 0x000e640008001007 */
[----:B-1----:R-:W-:Y:S05]  /*3850*/  @P0 EXIT ;  /* 0x000000000000094d */ /* 0x002fea0003800000 */
[----:B------:R-:W-:Y:S02]  /*3860*/  SHF.L.U32 R3, R3, 0x1f, RZ ;  /* 0x0000001f03037819 */ /* 0x000fe400000006ff */
[----:B------:R-:W-:-:S07]  /*3870*/  MOV R0, UR7 ;  /* 0x0000000700007c02 */ /* 0x000fce0008000f00 */
.L_x_67:
[----:B-1----:R1:W2:Y:S02]  /*3880*/  SYNCS.PHASECHK.TRANS64.TRYWAIT P0, [R0+URZ+0x140], R3 ;  /* 0x00014003000075a7 */ /* 0x0022a400080011ff */
[----:B--2---:R-:W-:Y:S05]  /*3890*/  @!P0 NANOSLEEP.SYNCS 0x989680 ;  /* 0x009896800000895d */ /* 0x004fea0003900000 */
[----:B------:R-:W2:Y:S02]  /*38a0*/  @!P0 SYNCS.PHASECHK.TRANS64 P0, [R0+URZ+0x140], R3 ;  /* 0x00014003000085a7 */ /* 0x000ea400080010ff */
[----:B--2---:R-:W-:Y:S05]  /*38b0*/  @P0 EXIT ;  /* 0x000000000000094d */ /* 0x004fea0003800000 */
[----:B------:R-:W-:Y:S05]  /*38c0*/  BRA `(.L_x_67) ;  /* 0xfffffffc00ec7947 */ /* 0x000fea000383ffff */
.L_x_60:
[----:B------:R-:W-:Y:S05]  /*38d0*/  BRA.U UP4, `(.L_x_68) ;  /* 0x0000001104a07547 */ /* 0x000fea000b800000 */
[----:B------:R-:W-:Y:S01]  /*38e0*/  UMOV UR4, 0x40 ;  /* 0x0000004000047882 */ /* 0x000fe20000000000 */
[----:B------:R-:W-:Y:S01]  /*38f0*/  NOP ;  /* 0x0000000000007918 */ /* 0x000fe20000000000 */
[----:B------:R-:W-:Y:S01]  /*3900*/  ULEA UR5, UR46, UR4, 0x18 ;  /* 0x000000042e057291 */ /* 0x000fe2000f8ec0ff */
[----:B------:R-:W-:Y:S02]  /*3910*/  UMOV UR6, 0x400 ;  /* 0x0000040000067882 */ /* 0x000fe40000000000 */
[----:B------:R-:W-:-:S06]  /*3920*/  ULEA UR6, UR46, UR6, 0x18 ;  /* 0x000000062e067291 */ /* 0x000fcc000f8ec0ff */
[----:B------:R-:W1:Y:S02]  /*3930*/  LDS.U8 R0, [UR5+0x1c] ;  /* 0x00001c05ff007984 */ /* 0x000e640008000000 */
[----:B-1----:R-:W-:-:S13]  /*3940*/  ISETP.NE.AND P0, PT, R0, RZ, PT ;  /* 0x000000ff0000720c */ /* 0x002fda0003f05270 */
[----:B------:R-:W-:Y:S05]  /*3950*/  @P0 BRA `(.L_x_69) ;  /* 0x0000000400080947 */ /* 0x000fea0003800000 */
[----:B------:R-:W-:Y:S02]  /*3960*/  UISETP.NE.U32.AND UP1, UPT, UR33, 0x1, UPT ;  /* 0x000000012100788c */ /* 0x000fe4000bf25070 */
[----:B------:R-:W-:-:S07]  /*3970*/  UIADD3 UR7, UPT, UPT, UR5, 0x8, URZ ;  /* 0x0000000805077890 */ /* 0x000fce000fffe0ff */
[----:B------:R-:W-:Y:S05]  /*3980*/  BRA.U !UP1, `(.L_x_70) ;  /* 0x00000001099c7547 */ /* 0x000fea000b800000 */
[----:B------:R-:W-:Y:S01]  /*3990*/  ELECT P0, URZ, PT ;  /* 0x0000000000ff782f */ /* 0x000fe20003800000 */
[----:B------:R-:W-:-:S12]  /*39a0*/  BSSY B0, `(.L_x_70) ;  /* 0x0000025000007945 */ /* 0x000fd80003800000 */
[----:B------:R-:W-:Y:S05]  /*39b0*/  @!P0 BRA `(.L_x_71) ;  /* 0x00000000008c8947 */ /* 0x000fea0003800000 */
[----:B------:R-:W-:-:S05]  /*39c0*/  UMOV UR4, 0x10 ;  /* 0x0000001000047882 */ /* 0x000fca0000000000 */
[----:B------:R-:W-:Y:S04]  /*39d0*/  DEPBAR.LE SB1, 0x36 ;  /* 0x00009d800000791a */ /* 0x000fe80000000000 */
[----:B------:R-:W1:Y:S02]  /*39e0*/  UTCATOMSWS.2CTA.FIND_AND_SET.ALIGN UP0, UR4, UR4 ;  /* 0x00000004000475e3 */ /* 0x000e640008200800 */
[----:B-1----:R-:W-:Y:S01]  /*39f0*/  MOV R11, UR4 ;  /* 0x00000004000b7c02 */ /* 0x002fe20008000f00 */
[----:B------:R-:W-:Y:S06]  /*3a00*/  BRA.U UP0, `(.L_x_72) ;  /* 0x0000000100187547 */ /* 0x000fec000b800000 */
.L_x_73:
[----:B------:R-:W-:Y:S05]  /*3a10*/  NANOSLEEP 0x64 ;  /* 0x000000640000795d */ /* 0x000fea0003800000 */
[----:B------:R-:W-:-:S05]  /*3a20*/  UMOV UR4, 0x10 ;  /* 0x0000001000047882 */ /* 0x000fca0000000000 */
[----:B------:R-:W-:Y:S04]  /*3a30*/  DEPBAR.LE SB1, 0x36 ;  /* 0x00009d800000791a */ /* 0x000fe80000000000 */
[----:B------:R-:W1:Y:S02]  /*3a40*/  UTCATOMSWS.2CTA.FIND_AND_SET.ALIGN UP0, UR4, UR4 ;  /* 0x00000004000475e3 */ /* 0x000e640008200800 */
[----:B-1----:R-:W-:Y:S01]  /*3a50*/  MOV R11, UR4 ;  /* 0x00000004000b7c02 */ /* 0x002fe20008000f00 */
[----:B------:R-:W-:Y:S05]  /*3a60*/  BRA.U !UP0, `(.L_x_73) ;  /* 0xfffffffd08e87547 */ /* 0x000fea000b83ffff */
.L_x_72:
[----:B------:R-:W1:Y:S01]  /*3a70*/  LDS R7, [UR5+0x10] ;  /* 0x00001005ff077984 */ /* 0x000e620008000800 */
[----:B------:R-:W-:Y:S01]  /*3a80*/  IMAD.U32 R5, RZ, RZ, UR6 ;  /* 0x00000006ff057e24 */ /* 0x000fe2000f8e00ff */
[----:B------:R-:W-:-:S03]  /*3a90*/  MOV R4, UR34 ;  /* 0x0000002200047c02 */ /* 0x000fc60008000f00 */
[----:B------:R-:W-:Y:S01]  /*3aa0*/  VIADD R5, R5, 0x1e0 ;  /* 0x000001e005057836 */ /* 0x000fe20000000000 */
[----:B-1----:R-:W-:-:S04]  /*3ab0*/  SHF.L.U32 R7, R7, 0x1f, RZ ;  /* 0x0000001f07077819 */ /* 0x002fc800000006ff */
[----:B------:R-:W1:Y:S02]  /*3ac0*/  SYNCS.PHASECHK.TRANS64.TRYWAIT P0, [UR5+0x8], R7 ;  /* 0x00000807ff0075a7 */ /* 0x000e640008001105 */
[----:B-1----:R-:W-:Y:S05]  /*3ad0*/  @P0 BRA `(.L_x_74) ;  /* 0x0000000000080947 */ /* 0x002fea0003800000 */
[----:B------:R-:W1:Y:S02]  /*3ae0*/  SYNCS.PHASECHK.TRANS64.TRYWAIT P0, [UR5+0x8], R7 ;  /* 0x00000807ff0075a7 */ /* 0x000e640008001105 */
[----:B-1----:R-:W-:Y:S05]  /*3af0*/  @!P0 BRA `(.L_x_75) ;  /* 0x0000006400348947 */ /* 0x002fea0003800000 */
.L_x_74:
[----:B-1----:R-:W-:Y:S01]  /*3b00*/  HFMA2 R0, -RZ, RZ, 0, 5.9604644775390625e-08 ;  /* 0x00000001ff007431 */ /* 0x002fe200000001ff */
[----:B------:R-:W-:Y:S01]  /*3b10*/  UPRMT UR4, UR34, 0x654, UR7 ;  /* 0x0000065422047896 */ /* 0x000fe20008000007 */
[----:B------:R-:W-:Y:S01]  /*3b20*/  IMAD.MOV.U32 R8, RZ, RZ, 0xffff ;  /* 0x0000ffffff087424 */ /* 0x000fe200078e00ff */
[----:B------:R-:W-:Y:S01]  /*3b30*/  PRMT R4, R4, 0x654, R5 ;  /* 0x0000065404047816 */ /* 0x000fe20000000005 */
[----:B------:R-:W-:Y:S02]  /*3b40*/  IMAD.MOV.U32 R6, RZ, RZ, 0x4 ;  /* 0x00000004ff067424 */ /* 0x000fe400078e00ff */
[----:B------:R-:W-:Y:S01]  /*3b50*/  IMAD.SHL.U32 R9, R11, 0x20, RZ ;  /* 0x000000200b097824 */ /* 0x000fe200078e00ff */
[----:B------:R-:W-:Y:S02]  /*3b60*/  MOV R5, UR4 ;  /* 0x0000000400057c02 */ /* 0x000fe40008000f00 */
[-C--:B------:R-:W-:Y:S01]  /*3b70*/  SHF.L.U32 R8, R8, R11.reuse, RZ ;  /* 0x0000000b08087219 */ /* 0x080fe200000006ff */
[----:B------:R1:W-:Y:S01]  /*3b80*/  SYNCS.ARRIVE.TRANS64.RED RZ, [UR4], R6 ;  /* 0x00000006ffff79a7 */ /* 0x0003e20008000404 */
[----:B------:R-:W-:Y:S01]  /*3b90*/  SHF.L.U32 R7, R0, R11, RZ ;  /* 0x0000000b00077219 */ /* 0x000fe200000006ff */
[----:B------:R1:W-:Y:S04]  /*3ba0*/  STS [UR6+0x1e0], R9 ;  /* 0x0001e009ff007988 */ /* 0x0003e80008000806 */
[----:B------:R1:W-:Y:S04]  /*3bb0*/  STAS [R4.64], R11 ;  /* 0x0000000b04007dbd */ /* 0x0003e8000c0008ff */
[----:B------:R1:W-:Y:S04]  /*3bc0*/  ATOMS.OR RZ, [UR5+0x14], R8 ;  /* 0x00001408ffff798c */ /* 0x0003e8000b000005 */
[----:B------:R1:W-:Y:S04]  /*3bd0*/  ATOMS.OR RZ, [UR5+0x18], R7 ;  /* 0x00001807ffff798c */ /* 0x0003e8000b000005 */
[----:B------:R1:W-:Y:S02]  /*3be0*/  ATOMS.XOR RZ, [UR5+0x10], R0 ;  /* 0x00001000ffff798c */ /* 0x0003e4000b800005 */
.L_x_71:
[----:B------:R-:W-:Y:S05]  /*3bf0*/  BSYNC B0 ;  /* 0x0000000000007941 */ /* 0x000fea0003800000 */
.L_x_70:
[----:B------:R-:W-:Y:S05]  /*3c00*/  BRA.U UP1, `(.L_x_76) ;  /* 0x00000001016c7547 */ /* 0x000fea000b800000 */
[----:B------:R-:W-:-:S03]  /*3c10*/  UMOV UR4, 0xffffffff ;  /* 0xffffffff00047882 */ /* 0x000fc60000000000 */
[----:B------:R-:W-:Y:S05]  /*3c20*/  BRA.DIV UR4, `(.L_x_77) ;  /* 0x0000006604007947 */ /* 0x000fea000b800000 */
[----:B------:R-:W-:-:S13]  /*3c30*/  ELECT P0, URZ, PT ;  /* 0x0000000000ff782f */ /* 0x000fda0003800000 */
.L_x_177:
[----:B------:R-:W-:Y:S05]  /*3c40*/  @!P0 BRA `(.L_x_76) ;  /* 0x00000000005c8947 */ /* 0x000fea0003800000 */
[----:B-1----:R-:W1:Y:S02]  /*3c50*/  LDS R5, [UR5+0x10] ;  /* 0x00001005ff057984 */ /* 0x002e640008000800 */
[----:B-1----:R-:W-:-:S04]  /*3c60*/  SHF.L.U32 R5, R5, 0x1f, RZ ;  /* 0x0000001f05057819 */ /* 0x002fc800000006ff */
[----:B------:R-:W1:Y:S02]  /*3c70*/  SYNCS.PHASECHK.TRANS64.TRYWAIT P0, [UR5+0x8], R5 ;  /* 0x00000805ff0075a7 */ /* 0x000e640008001105 */
[----:B-1----:R-:W-:Y:S05]  /*3c80*/  @P0 BRA `(.L_x_78) ;  /* 0x0000000000080947 */ /* 0x002fea0003800000 */
[----:B------:R-:W1:Y:S02]  /*3c90*/  SYNCS.PHASECHK.TRANS64.TRYWAIT P0, [UR5+0x8], R5 ;  /* 0x00000805ff0075a7 */ /* 0x000e640008001105 */
[----:B-1----:R-:W-:Y:S05]  /*3ca0*/  @!P0 BRA `(.L_x_79) ;  /* 0x0000006400048947 */ /* 0x002fea0003800000 */
.L_x_78:
[----:B------:R-:W2:Y:S01]  /*3cb0*/  LDS R7, [UR6+0x1e0] ;  /* 0x0001e006ff077984 */ /* 0x000ea20008000800 */
[----:B-1----:R-:W-:Y:S02]  /*3cc0*/  HFMA2 R0, -RZ, RZ, 0, 5.9604644775390625e-08 ;  /* 0x00000001ff007431 */ /* 0x002fe400000001ff */
[----:B------:R-:W-:Y:S01]  /*3cd0*/  IMAD.MOV.U32 R4, RZ, RZ, 0xffff ;  /* 0x0000ffffff047424 */ /* 0x000fe200078e00ff */
[----:B------:R-:W-:Y:S01]  /*3ce0*/  UPRMT UR4, UR34, 0x654, UR7 ;  /* 0x0000065422047896 */ /* 0x000fe20008000007 */
[----:B--2---:R-:W-:-:S03]  /*3cf0*/  IMAD.SHL.U32 R5, R7, 0x20, RZ ;  /* 0x0000002007057824 */ /* 0x004fc600078e00ff */
[-C--:B------:R-:W-:Y:S02]  /*3d00*/  SHF.L.U32 R4, R4, R7.reuse, RZ ;  /* 0x0000000704047219 */ /* 0x080fe400000006ff */
[----:B------:R-:W-:Y:S01]  /*3d10*/  SHF.L.U32 R7, R0, R7, RZ ;  /* 0x0000000700077219 */ /* 0x000fe200000006ff */
[----:B------:R2:W-:Y:S04]  /*3d20*/  STS [UR6+0x1e0], R5 ;  /* 0x0001e005ff007988 */ /* 0x0005e80008000806 */
[----:B------:R2:W-:Y:S04]  /*3d30*/  ATOMS.OR RZ, [UR5+0x14], R4 ;  /* 0x00001404ffff798c */ /* 0x0005e8000b000005 */
[----:B------:R2:W-:Y:S01]  /*3d40*/  ATOMS.OR RZ, [UR5+0x18], R7 ;  /* 0x00001807ffff798c */ /* 0x0005e2000b000005 */
[----:B------:R-:W-:Y:S03]  /*3d50*/  SYNCS.ARRIVE.TRANS64.RED.A1T0 RZ, [UR4], RZ ;  /* 0x000000ffffff79a7 */ /* 0x000fe60008100404 */
[----:B------:R2:W-:Y:S01]  /*3d60*/  ATOMS.XOR RZ, [UR5+0x10], R0 ;  /* 0x00001000ffff798c */ /* 0x0005e2000b800005 */
[----:B------:R-:W-:Y:S05]  /*3d70*/  BRA `(.L_x_76) ;  /* 0x0000000000107947 */ /* 0x000fea0003800000 */
.L_x_69:
[----:B------:R-:W-:Y:S02]  /*3d80*/  MOV R0, 0xffffffff ;  /* 0xffffffff00007802 */ /* 0x000fe40000000f00 */
[----:B------:R-:W-:-:S03]  /*3d90*/  MOV R4, 0x3dc0 ;  /* 0x00003dc000047802 */ /* 0x000fc60000000f00 */
[----:B------:R1:W-:Y:S04]  /*3da0*/  STS [UR6+0x1e0], R0 ;  /* 0x0001e000ff007988 */ /* 0x0003e80008000806 */
[----:B-1---5:R-:W-:Y:S05]  /*3db0*/  CALL.REL.NOINC `($__internal_1_$__cuda_sm10x_tcgen05_guardrail_trap_phase_invalid_during_alloc) ;  /* 0x00000068004c7944 */ /* 0x022fea0003c00000 */
.L_x_76:
[----:B------:R-:W-:Y:S05]  /*3dc0*/  WARPSYNC.ALL ;  /* 0x0000000000007948 */ /* 0x000fea0003800000 */
[----:B------:R-:W3:Y:S01]  /*3dd0*/  S2UR UR4, SR_CgaCtaId ;  /* 0x00000000000479c3 */ /* 0x000ee20000008800 */
[----:B------:R-:W-:Y:S01]  /*3de0*/  UMOV UR17, 0x400 ;  /* 0x0000040000117882 */ /* 0x000fe20000000000 */
[----:B------:R-:W-:-:S06]  /*3df0*/  NOP ;  /* 0x0000000000007918 */ /* 0x000fcc0000000000 */
[----:B------:R-:W-:Y:S06]  /*3e00*/  BAR.ARV 0x6, 0xa0 ;  /* 0x0182800000007b1d */ /* 0x000fec0000002000 */
[----:B------:R-:W4:Y:S01]  /*3e10*/  LDCU UR6, c[0x0][0x38c] ;  /* 0x00007180ff0677ac */ /* 0x000f220008000800 */
[----:B------:R-:W-:Y:S01]  /*3e20*/  LOP3.LUT R3, R3, 0xffff, RZ, 0xc0, !PT ;  /* 0x0000ffff03037812 */ /* 0x000fe200078ec0ff */
[----:B-1----:R-:W-:Y:S01]  /*3e30*/  IMAD.MOV.U32 R9, RZ, RZ, 0x1 ;  /* 0x00000001ff097424 */ /* 0x002fe200078e00ff */
[----:B------:R-:W-:Y:S01]  /*3e40*/  LOP3.LUT R2, R2, 0xffff, RZ, 0xc0, !PT ;  /* 0x0000ffff02027812 */ /* 0x000fe200078ec0ff */
[----:B------:R-:W-:Y:S01]  /*3e50*/  IMAD.MOV.U32 R8, RZ, RZ, RZ ;  /* 0x000000ffff087224 */ /* 0x000fe200078e00ff */
[----:B------:R-:W-:Y:S01]  /*3e60*/  R2UR UR20, R3 ;  /* 0x00000000031472ca */ /* 0x000fe200000e0000 */
[----:B------:R-:W-:Y:S01]  /*3e70*/  UMOV UR24, URZ ;  /* 0x000000ff00187c82 */ /* 0x000fe20008000000 */
[----:B------:R-:W-:-:S02]  /*3e80*/  R2UR UR30, R2 ;  /* 0x00000000021e72ca */ /* 0x000fc400000e0000 */
[----:B------:R-:W-:Y:S01]  /*3e90*/  CS2R R2, SRZ ;  /* 0x0000000000027805 */ /* 0x000fe2000001ff00 */
[----:B------:R-:W-:Y:S01]  /*3ea0*/  UMOV UR15, URZ ;  /* 0x000000ff000f7c82 */ /* 0x000fe20008000000 */
[----:B---3--:R-:W-:Y:S01]  /*3eb0*/  ULEA UR17, UR4, UR17, 0x18 ;  /* 0x0000001104117291 */ /* 0x008fe2000f8ec0ff */
[----:B------:R-:W-:Y:S01]  /*3ec0*/  UMOV UR14, URZ ;  /* 0x000000ff000e7c82 */ /* 0x000fe20008000000 */
[----:B------:R-:W-:Y:S02]  /*3ed0*/  UISETP.NE.AND UP3, UPT, UR33, URZ, UPT ;  /* 0x000000ff2100728c */ /* 0x000fe4000bf65270 */
[----:B------:R-:W-:Y:S02]  /*3ee0*/  UIADD3 UR5, UPT, UPT, UR17, 0x8400, URZ ;  /* 0x0000840011057890 */ /* 0x000fe4000fffe0ff */
[----:B------:R-:W-:-:S03]  /*3ef0*/  UIADD3 UR4, UPT, UPT, UR17, 0x28400, URZ ;  /* 0x0002840011047890 */ /* 0x000fc6000fffe0ff */
[----:B--2---:R-:W1:Y:S01]  /*3f00*/  LDS R0, [UR17+0x1e0] ;  /* 0x0001e011ff007984 */ /* 0x004e620008000800 */
[----:B----4-:R-:W-:Y:S02]  /*3f10*/  UIADD3 UR6, UPT, UPT, UR6, 0x3f, URZ ;  /* 0x0000003f06067890 */ /* 0x010fe4000fffe0ff */
[----:B------:R-:W-:Y:S02]  /*3f20*/  USHF.R.U32.HI UR5, URZ, 0x4, UR5 ;  /* 0x00000004ff057899 */ /* 0x000fe40008011605 */
[----:B------:R-:W-:Y:S02]  /*3f30*/  USHF.R.S32.HI UR25, URZ, 0x1f, UR6 ;  /* 0x0000001fff197899 */ /* 0x000fe40008011406 */
[----:B------:R-:W-:Y:S02]  /*3f40*/  USHF.R.U32.HI UR4, URZ, 0x4, UR4 ;  /* 0x00000004ff047899 */ /* 0x000fe40008011604 */
[----:B------:R-:W-:Y:S02]  /*3f50*/  ULEA.HI UR25, UR25, UR6, URZ, 0x6 ;  /* 0x0000000619197291 */ /* 0x000fe4000f8f30ff */
[----:B------:R-:W-:-:S02]  /*3f60*/  ULOP3.LUT UR5, UR5, 0x3fff, URZ, 0xc0, !UPT ;  /* 0x00003fff05057892 */ /* 0x000fc4000f8ec0ff */
[----:B------:R-:W-:Y:S02]  /*3f70*/  USHF.R.S32.HI UR25, URZ, 0x6, UR25 ;  /* 0x00000006ff197899 */ /* 0x000fe40008011419 */
[----:B------:R-:W-:Y:S02]  /*3f80*/  ULOP3.LUT UR22, UR4, 0x3fff, URZ, 0xc0, !UPT ;  /* 0x00003fff04167892 */ /* 0x000fe4000f8ec0ff */
[----:B------:R-:W-:Y:S02]  /*3f90*/  UISETP.LT.AND UP0, UPT, UR25, 0x1, UPT ;  /* 0x000000011900788c */ /* 0x000fe4000bf01270 */
[----:B------:R-:W-:Y:S02]  /*3fa0*/  ULOP3.LUT UR21, UR5, 0x10000, URZ, 0xfc, !UPT ;  /* 0x0001000005157892 */ /* 0x000fe4000f8efcff */
[----:B------:R-:W-:Y:S02]  /*3fb0*/  ULOP3.LUT UR22, UR22, 0x10000, URZ, 0xfc, !UPT ;  /* 0x0001000016167892 */ /* 0x000fe4000f8efcff */
[----:B------:R-:W-:Y:S01]  /*3fc0*/  USEL UR31, UR25, 0x1, !UP0 ;  /* 0x00000001191f7887 */ /* 0x000fe2000c000000 */
[----:B------:R-:W-:Y:S01]  /*3fd0*/  UMOV UR28, 0x0 ;  /* 0x00000000001c7882 */ /* 0x000fe20000000000 */
[----:B------:R-:W-:Y:S01]  /*3fe0*/  UMOV UR29, 0x102004a0 ;  /* 0x102004a0001d7882 */ /* 0x000fe20000000000 */
[----:B------:R-:W-:Y:S01]  /*3ff0*/  UMOV UR26, 0x0 ;  /* 0x00000000001a7882 */ /* 0x000fe20000000000 */
[----:B------:R-:W-:Y:S01]  /*4000*/  UMOV UR27, 0x102004a0 ;  /* 0x102004a0001b7882 */ /* 0x000fe20000000000 */
[----:B-1----:R-:W-:-:S15]  /*4010*/  R2UR UR32, R0 ;  /* 0x00000000002072ca */ /* 0x002fde00000e0000 */
.L_x_87:
[C---:B------:R-:W-:Y:S02]  /*4020*/  LEA R0, R8.reuse, UR17, 0x3 ;  /* 0x0000001108007c11 */ /* 0x040fe4000f8e18ff */
[----:B------:R-:W-:Y:S02]  /*4030*/  SHF.L.U32 R5, R3, 0x1f, RZ ;  /* 0x0000001f03057819 */ /* 0x000fe400000006ff */
[----:B------:R-:W-:Y:S02]  /*4040*/  LEA R4, R8, UR17, 0x4 ;  /* 0x0000001108047c11 */ /* 0x000fe4000f8e20ff */
[----:B------:R-:W1:Y:S02]  /*4050*/  SYNCS.PHASECHK.TRANS64.TRYWAIT P0, [R0+URZ+0x130], R5 ;  /* 0x00013005000075a7 */ /* 0x000e6400080011ff */
[----:B-1-3--:R-:W-:Y:S05]  /*4060*/  @!P0 BRA `(.L_x_80) ;  /* 0x00000060002c8947 */ /* 0x00afea0003800000 */
.L_x_178:
[----:B-1----:R-:W1:Y:S01]  /*4070*/  LDS.128 R4, [R4+0x1c0] ;  /* 0x0001c00004047984 */ /* 0x002e620000000c00 */
[----:B------:R-:W-:Y:S02]  /*4080*/  VIADD R0, R0, 0x140 ;  /* 0x0000014000007836 */ /* 0x000fe40000000000 */
[----:B------:R-:W-:Y:S01]  /*4090*/  VIADD R8, R8, 0x1 ;  /* 0x0000000108087836 */ /* 0x000fe20000000000 */
[----:B------:R-:W-:Y:S01]  /*40a0*/  @!PT LDS RZ, [RZ] ;  /* 0x00000000fffff984 */ /* 0x000fe20000000800 */
[----:B------:R-:W-:Y:S01]  /*40b0*/  @!PT LDS RZ, [RZ] ;  /* 0x00000000fffff984 */ /* 0x000fe20000000800 */
[----:B------:R-:W-:Y:S01]  /*40c0*/  @!PT LDS RZ, [RZ] ;  /* 0x00000000fffff984 */ /* 0x000fe20000000800 */
[----:B------:R-:W-:Y:S01]  /*40d0*/  @!PT LDS RZ, [RZ] ;  /* 0x00000000fffff984 */ /* 0x000fe20000000800 */
[----:B------:R2:W-:Y:S06]  /*40e0*/  MEMBAR.ALL.CTA ;  /* 0x0000000000007992 */ /* 0x0005ec0000008000 */
[----:B--2---:R-:W2:Y:S01]  /*40f0*/  FENCE.VIEW.ASYNC.S ;  /* 0x00000000000073c6 */ /* 0x004ea20000000000 */
[----:B------:R-:W-:-:S04]  /*4100*/  PRMT R0, RZ, 0x654, R0 ;  /* 0x00000654ff007816 */ /* 0x000fc80000000000 */
[----:B--2---:R2:W-:Y:S01]  /*4110*/  SYNCS.ARRIVE.TRANS64.RED.A1T0 RZ, [R0+URZ], RZ ;  /* 0x000000ff00ff79a7 */ /* 0x0045e200081004ff */
[----:B-1----:R-:W-:Y:S01]  /*4120*/  LOP3.LUT P1, RZ, R6, 0x1, RZ, 0xc0, !PT ;  /* 0x0000000106ff7812 */ /* 0x002fe2000782c0ff */
[----:B--2---:R-:W-:-:S12]  /*4130*/  BRA.U UP3, `(.L_x_81) ;  /* 0x0000000103e07547 */ /* 0x004fd8000b800000 */
[----:B------:R-:W1:Y:S01]  /*4140*/  LDCU UR4, c[0x0][0x38c] ;  /* 0x00007180ff0477ac */ /* 0x000e620008000800 */
[----:B------:R-:W-:Y:S02]  /*4150*/  PLOP3.LUT P2, PT, PT, PT, PT, 0x80, 0x8 ;  /* 0x000000000008781c */ /* 0x000fe40003f4f070 */
[----:B------:R-:W-:Y:S01]  /*4160*/  SHF.L.U32 R5, R9, 0x1f, RZ ;  /* 0x0000001f09057819 */ /* 0x000fe200000006ff */
[----:B------:R-:W-:Y:S02]  /*4170*/  ULEA UR23, UR24, UR17, 0x3 ;  /* 0x0000001118177291 */ /* 0x000fe4000f8e18ff */
[----:B------:R-:W-:Y:S02]  /*4180*/  ULEA UR18, UR24, UR32, 0x7 ;  /* 0x0000002018127291 */ /* 0x000fe4000f8e38ff */
[----:B-1----:R-:W-:-:S06]  /*4190*/  UISETP.GE.AND UP0, UPT, UR4, 0x1, UPT ;  /* 0x000000010400788c */ /* 0x002fcc000bf06270 */
[----:B------:R-:W-:-:S05]  /*41a0*/  PLOP3.LUT P0, PT, PT, PT, UP0, 0x80, 0x8 ;  /* 0x000000000008781c */ /* 0x000fca0003f0f008 */
[----:B------:R-:W-:-:S08]  /*41b0*/  @UP0 ULEA UR4, UR15, UR17, 0x3 ;  /* 0x000000110f040291 */ /* 0x000fd0000f8e18ff */
[----:B------:R-:W-:-:S04]  /*41c0*/  @P0 SHF.L.U32 R0, R2, 0x1f, RZ ;  /* 0x0000001f02000819 */ /* 0x000fc800000006ff */
[----:B------:R1:W2:Y:S01]  /*41d0*/  @P0 SYNCS.PHASECHK.TRANS64.TRYWAIT P2, [UR4], R0 ;  /* 0x00000000ff0005a7 */ /* 0x0002a20008041104 */
[----:B------:R-:W3:Y:S02]  /*41e0*/  SYNCS.PHASECHK.TRANS64.TRYWAIT P0, [UR23+0x170], R5 ;  /* 0x00017005ff0075a7 */ /* 0x000ee40008001117 */
[----:B-123--:R-:W-:Y:S05]  /*41f0*/  @!P0 BRA `(.L_x_82) ;  /* 0x0000005c00dc8947 */ /* 0x00efea0003800000 */
.L_x_180:
[----:B------:R-:W-:Y:S01]  /*4200*/  UMOV UR19, UR14 ;  /* 0x0000000e00137c82 */ /* 0x000fe20008000000 */
[----:B------:R-:W-:Y:S05]  /*4210*/  BRA.U !UP0, `(.L_x_83) ;  /* 0x0000000108987547 */ /* 0x000fea000b800000 */
[----:B------:R-:W-:Y:S02]  /*4220*/  UIADD3 UR19, UPT, UPT, UR31, UR14, URZ ;  /* 0x0000000e1f137290 */ /* 0x000fe4000fffe0ff */
[----:B------:R-:W-:Y:S01]  /*4230*/  UPLOP3.LUT UP2, UPT, UPT, UPT, UPT, 0x40, 0x4 ;  /* 0x000000000004789c */ /* 0x000fe20003f4e870 */
[----:B------:R-:W-:Y:S01]  /*4240*/  UMOV UR16, UR25 ;  /* 0x0000001900107c82 */ /* 0x000fe20008000000 */
[----:B------:R-:W-:-:S09]  /*4250*/  UMOV UR6, UR15 ;  /* 0x0000000f00067c82 */ /* 0x000fd20008000000 */
.L_x_86:
[----:B--2---:R-:W-:Y:S01]  /*4260*/  ULEA UR5, UR6, UR17, 0x3 ;  /* 0x0000001106057291 */ /* 0x004fe2000f8e18ff */
[----:B---3--:R-:W-:Y:S11]  /*4270*/  @P2 BRA `(.L_x_84) ;  /* 0x00000000000c2947 */ /* 0x008ff60003800000 */
[----:B-1----:R-:W-:Y:S04]  /*4280*/  SHF.L.U32 R5, R2, 0x1f, RZ ;  /* 0x0000001f02057819 */ /* 0x002fe800000006ff */
[----:B------:R-:W1:Y:S02]  /*4290*/  SYNCS.PHASECHK.TRANS64.TRYWAIT P0, [UR5], R5 ;  /* 0x00000005ff0075a7 */ /* 0x000e640008001105 */
[----:B-1----:R-:W-:Y:S05]  /*42a0*/  @!P0 BRA `(.L_x_85) ;  /* 0x0000005c00c88947 */ /* 0x002fea0003800000 */
.L_x_84:
[----:B------:R-:W-:Y:S01]  /*42b0*/  UISETP.NE.AND UP0, UPT, UR16, 0x1, UPT ;  /* 0x000000011000788c */ /* 0x000fe2000bf05270 */
[----:B------:R-:W-:Y:S01]  /*42c0*/  PLOP3.LUT P2, PT, PT, PT, PT, 0x80, 0x8 ;  /* 0x000000000008781c */ /* 0x000fe20003f4f070 */
[----:B------:R-:W-:Y:S02]  /*42d0*/  UIADD3 UR4, UPT, UPT, UR6, 0x1, URZ ;  /* 0x0000000106047890 */ /* 0x000fe4000fffe0ff */
[----:B------:R-:W-:Y:S02]  /*42e0*/  ULEA UR12, UR6, UR22, 0x8 ;  /* 0x00000016060c7291 */ /* 0x000fe4000f8e40ff */
[----:B------:R-:W-:Y:S01]  /*42f0*/  UISETP.NE.AND UP1, UPT, UR4, 0x10, UPT ;  /* 0x000000100400788c */ /* 0x000fe2000bf25270 */
[----:B------:R-:W-:Y:S01]  /*4300*/  PLOP3.LUT P0, PT, PT, PT, UP0, 0x80, 0x8 ;  /* 0x000000000008781c */ /* 0x000fe20003f0f008 */
[----:B------:R-:W-:Y:S02]  /*4310*/  UIADD3 UR10, UPT, UPT, UR12, 0x2, URZ ;  /* 0x000000020c0a7890 */ /* 0x000fe4000fffe0ff */
[----:B------:R-:W-:Y:S02]  /*4320*/  USEL UR7, URZ, 0x1, UP1 ;  /* 0x00000001ff077887 */ /* 0x000fe40008800000 */
[----:B------:R-:W-:Y:S02]  /*4330*/  USEL UR15, UR4, URZ, UP1 ;  /* 0x000000ff040f7287 */ /* 0x000fe40008800000 */
[----:B------:R-:W-:Y:S02]  /*4340*/  UIADD3 UR14, UPT, UPT, UR14, 0x1, URZ ;  /* 0x000000010e0e7890 */ /* 0x000fe4000fffe0ff */
[----:B------:R-:W-:Y:S01]  /*4350*/  @UP0 ULEA UR4, UR15, UR17, 0x3 ;  /* 0x000000110f040291 */ /* 0x000fe2000f8e18ff */
[----:B------:R-:W-:Y:S01]  /*4360*/  LOP3.LUT R2, R2, UR7, RZ, 0x3c, !PT ;  /* 0x0000000702027c12 */ /* 0x000fe2000f8e3cff */
[----:B------:R-:W-:Y:S01]  /*4370*/  UIADD3 UR7, UPT, UPT, UR5, 0x80, URZ ;  /* 0x0000008005077890 */ /* 0x000fe2000fffe0ff */
[----:B------:R-:W-:Y:S02]  /*4380*/  UMOV UR13, 0x80004020 ;  /* 0x80004020000d7882 */ /* 0x000fe40000000000 */
[----:B-1----:R-:W-:Y:S01]  /*4390*/  @P0 SHF.L.U32 R0, R2, 0x1f, RZ ;  /* 0x0000001f02000819 */ /* 0x002fe200000006ff */
[----:B------:R-:W-:Y:S01]  /*43a0*/  UMOV UR5, 0x80004020 ;  /* 0x8000402000057882 */ /* 0x000fe20000000000 */
[----:B------:R-:W-:Y:S01]  /*43b0*/  UMOV UR11, 0x80004020 ;  /* 0x80004020000b7882 */ /* 0x000fe20000000000 */
[----:B------:R-:W-:Y:S01]  /*43c0*/  UMOV UR9, 0x80004020 ;  /* 0x8000402000097882 */ /* 0x000fe20000000000 */
[----:B------:R2:W3:Y:S01]  /*43d0*/  @P0 SYNCS.PHASECHK.TRANS64.TRYWAIT P2, [UR4], R0 ;  /* 0x00000000ff0005a7 */ /* 0x0004e20008041104 */
[----:B------:R-:W-:Y:S02]  /*43e0*/  ULEA UR4, UR6, UR21, 0x9 ;  /* 0x0000001506047291 */ /* 0x000fe4000f8e48ff */
[----:B------:R-:W-:Y:S02]  /*43f0*/  UISETP.NE.AND UP0, UPT, UR14, UR19, UPT ;  /* 0x000000130e00728c */ /* 0x000fe4000bf05270 */
[----:B------:R-:W-:Y:S02]  /*4400*/  UIADD3 UR8, UPT, UPT, UR4, 0x2, URZ ;  /* 0x0000000204087890 */ /* 0x000fe4000fffe0ff */
[----:B------:R-:W-:Y:S01]  /*4410*/  UIADD3 UR16, UPT, UPT, UR16, -0x1, URZ ;  /* 0xffffffff10107890 */ /* 0x000fe2000fffe0ff */
[----:B------:R-:W-:Y:S02]  /*4420*/  UMOV UR6, UR15 ;  /* 0x0000000f00067c82 */ /* 0x000fe40008000000 */
[----:B------:R2:W-:Y:S01]  /*4430*/  UTCIMMA.2CTA gdesc[UR4], gdesc[UR12], tmem[UR18], tmem[UR28], idesc[UR29], UP2 ;  /* 0x00ff1c0c040075ea */ /* 0x0005e20009200112 */
[----:B------:R-:W-:Y:S03]  /*4440*/  UPLOP3.LUT UP2, UPT, UPT, UPT, UPT, 0x80, 0x8 ;  /* 0x000000000008789c */ /* 0x000fe60003f4f070 */
[----:B------:R2:W-:Y:S01]  /*4450*/  UTCIMMA.2CTA gdesc[UR8], gdesc[UR10], tmem[UR18], tmem[UR26], idesc[UR27], UPT ;  /* 0x00ff1a0a080075ea */ /* 0x0005e2000ba00112 */
[----:B------:R2:W-:Y:S01]  /*4460*/  UTCBAR.2CTA.MULTICAST [UR7], URZ, UR20 ;  /* 0x000000ff070073e9 */ /* 0x0005e20008200814 */
[----:B------:R-:W-:Y:S06]  /*4470*/  BRA.U UP0, `(.L_x_86) ;  /* 0xfffffffd00787547 */ /* 0x000fec000b83ffff */
.L_x_83:
[----:B--2---:R-:W-:Y:S01]  /*4480*/  UIADD3 UR4, UPT, UPT, UR23, 0x150, URZ ;  /* 0x0000015017047890 */ /* 0x004fe2000fffe0ff */
[----:B------:R-:W-:-:S08]  /*4490*/  UMOV UR14, UR19 ;  /* 0x00000013000e7c82 */ /* 0x000fd00008000000 */
[----:B------:R2:W-:Y:S01]  /*44a0*/  UTCBAR.2CTA.MULTICAST [UR4], URZ, UR30 ;  /* 0x000000ff040073e9 */ /* 0x0005e2000820081e */
[----:B------:R-:W-:Y:S02]  /*44b0*/  NOP ;  /* 0x0000000000007918 */ /* 0x000fe40000000000 */
.L_x_81:
[----:B--2---:R-:W-:Y:S01]  /*44c0*/  UIADD3 UR4, UPT, UPT, UR24, 0x1, URZ ;  /* 0x0000000118047890 */ /* 0x004fe2000fffe0ff */
[----:B------:R-:W-:-:S03]  /*44d0*/  ISETP.NE.AND P0, PT, R8, 0x2, PT ;  /* 0x000000020800780c */ /* 0x000fc60003f05270 */
[----:B------:R-:W-:Y:S01]  /*44e0*/  UISETP.NE.AND UP0, UPT, UR4, 0x4, UPT ;  /* 0x000000040400788c */ /* 0x000fe2000bf05270 */
[----:B-1----:R-:W-:Y:S02]  /*44f0*/  SEL R0, RZ, 0x1, P0 ;  /* 0x00000001ff007807 */ /* 0x002fe40000000000 */
[----:B------:R-:W-:Y:S01]  /*4500*/  SEL R8, R8, RZ, P0 ;  /* 0x000000ff08087207 */ /* 0x000fe20000000000 */
[----:B------:R-:W-:Y:S01]  /*4510*/  USEL UR5, URZ, 0x1, UP0 ;  /* 0x00000001ff057887 */ /* 0x000fe20008000000 */
[----:B------:R-:W-:Y:S01]  /*4520*/  LOP3.LUT R3, R3, R0, RZ, 0x3c, !PT ;  /* 0x0000000003037212 */ /* 0x000fe200078e3cff */
[----:B------:R-:W-:-:S04]  /*4530*/  USEL UR24, UR4, URZ, UP0 ;  /* 0x000000ff04187287 */ /* 0x000fc80008000000 */
[----:B------:R-:W-:Y:S01]  /*4540*/  LOP3.LUT R9, R9, UR5, RZ, 0x3c, !PT ;  /* 0x0000000509097c12 */ /* 0x000fe2000f8e3cff */
[----:B------:R-:W-:Y:S07]  /*4550*/  @P1 BRA `(.L_x_87) ;  /* 0xfffffff800b01947 */ /* 0x000fee000383ffff */
[----:B------:R-:W1:Y:S01]  /*4560*/  S2UR UR8, SR_CgaCtaId ;  /* 0x00000000000879c3 */ /* 0x000e620000008800 */
[----:B------:R-:W-:Y:S01]  /*4570*/  ELECT P0, URZ, PT ;  /* 0x0000000000ff782f */ /* 0x000fe20003800000 */
[----:B------:R-:W-:Y:S01]  /*4580*/  HFMA2 R0, -RZ, RZ, 0, 5.9604644775390625e-08 ;  /* 0x00000001ff007431 */ /* 0x000fe200000001ff */
[----:B------:R-:W-:-:S05]  /*4590*/  UMOV UR4, 0x40 ;  /* 0x0000004000047882 */ /* 0x000fca0000000000 */
[----:B------:R-:W-:Y:S01]  /*45a0*/  UVIRTCOUNT.DEALLOC.SMPOOL 0x80 ;  /* 0x000000800000784c */ /* 0x000fe20000000000 */
[----:B------:R-:W-:Y:S02]  /*45b0*/  UISETP.NE.AND UP1, UPT, UR33, URZ, UPT ;  /* 0x000000ff2100728c */ /* 0x000fe4000bf25270 */
[----:B-1----:R-:W-:-:S09]  /*45c0*/  ULEA UR8, UR8, UR4, 0x18 ;  /* 0x0000000408087291 */ /* 0x002fd2000f8ec0ff */
[----:B------:R1:W-:Y:S01]  /*45d0*/  @P0 STS.U8 [UR8+0x1c], R0 ;  /* 0x00001c00ff000988 */ /* 0x0003e20008000008 */
[----:B------:R-:W-:Y:S05]  /*45e0*/  BRA.U UP1, `(.L_x_88) ;  /* 0x0000000101a07547 */ /* 0x000fea000b800000 */
[----:B------:R-:W-:Y:S01]  /*45f0*/  UIADD3 UR7, UPT, UPT, UR17, 0x170, URZ ;  /* 0x0000017011077890 */ /* 0x000fe2000fffe0ff */
[----:B------:R-:W-:-:S03]  /*4600*/  SHF.L.U32 R3, R9, 0x1f, RZ ;  /* 0x0000001f09037819 */ /* 0x000fc600000006ff */
[----:B------:R-:W-:-:S09]  /*4610*/  ULEA UR4, UR24, UR7, 0x3 ;  /* 0x0000000718047291 */ /* 0x000fd2000f8e18ff */
[----:B------:R-:W2:Y:S02]  /*4620*/  SYNCS.PHASECHK.TRANS64.TRYWAIT P0, [UR4], R3 ;  /* 0x00000003ff0075a7 */ /* 0x000ea40008001104 */
[----:B--2---:R-:W-:Y:S05]  /*4630*/  @!P0 BRA `(.L_x_89) ;  /* 0x0000005800fc8947 */ /* 0x004fea0003800000 */
.L_x_183:
        /* <DEDUP_REMOVED lines=9> */
.L_x_185:
        /* <DEDUP_REMOVED lines=9> */
.L_x_187:
[----:B------:R-:W-:-:S04]  /*4760*/  UIADD3 UR4, UPT, UPT, UR4, 0x1, URZ ;  /* 0x0000000104047890 */ /* 0x000fc8000fffe0ff */
[----:B------:R-:W-:-:S04]  /*4770*/  UISETP.NE.AND UP0, UPT, UR4, 0x4, UPT ;  /* 0x000000040400788c */ /* 0x000fc8000bf05270 */
[----:B------:R-:W-:Y:S02]  /*4780*/  USEL UR5, URZ, 0x1, UP0 ;  /* 0x00000001ff057887 */ /* 0x000fe40008000000 */
[----:B------:R-:W-:-:S04]  /*4790*/  USEL UR4, UR4, URZ, UP0 ;  /* 0x000000ff04047287 */ /* 0x000fc80008000000 */
[----:B------:R-:W-:Y:S01]  /*47a0*/  ULEA UR4, UR4, UR7, 0x3 ;  /* 0x0000000704047291 */ /* 0x000fe2000f8e18ff */
[----:B-1----:R-:W-:-:S04]  /*47b0*/  LOP3.LUT R3, R2, UR5, RZ, 0x3c, !PT ;  /* 0x0000000502037c12 */ /* 0x002fc8000f8e3cff */
[----:B------:R-:W-:Y:S01]  /*47c0*/  SHF.L.U32 R3, R3, 0x1f, RZ ;  /* 0x0000001f03037819 */ /* 0x000fe200000006ff */
[----:B------:R-:W-:-:S04]  /*47d0*/  IMAD.U32 R0, RZ, RZ, UR4 ;  /* 0x00000004ff007e24 */ /* 0x000fc8000f8e00ff */
[----:B------:R1:W2:Y:S03]  /*47e0*/  SYNCS.PHASECHK.TRANS64.TRYWAIT P0, [R0+URZ], R3 ;  /* 0x00000003000075a7 */ /* 0x0002a600080011ff */
[----:B--2---:R-:W-:Y:S05]  /*47f0*/  @!P0 NANOSLEEP.SYNCS 0x989680 ;  /* 0x009896800000895d */ /* 0x004fea0003900000 */
[----:B------:R-:W2:Y:S02]  /*4800*/  @!P0 SYNCS.PHASECHK.TRANS64 P0, [R0+URZ], R3 ;  /* 0x00000003000085a7 */ /* 0x000ea400080010ff */
[----:B--2---:R-:W-:Y:S05]  /*4810*/  @P0 BRA `(.L_x_92) ;  /* 0x0000000000200947 */ /* 0x004fea0003800000 */
.L_x_93:
[----:B--2---:R2:W4:Y:S02]  /*4820*/  SYNCS.PHASECHK.TRANS64.TRYWAIT P0, [R0+URZ], R3 ;  /* 0x00000003000075a7 */ /* 0x00452400080011ff */
[----:B----4-:R-:W-:Y:S05]  /*4830*/  @!P0 NANOSLEEP.SYNCS 0x989680 ;  /* 0x009896800000895d */ /* 0x010fea0003900000 */
[----:B------:R-:W4:Y:S02]  /*4840*/  @!P0 SYNCS.PHASECHK.TRANS64 P0, [R0+URZ], R3 ;  /* 0x00000003000085a7 */ /* 0x000f2400080010ff */
[----:B----4-:R-:W-:Y:S05]  /*4850*/  @!P0 BRA `(.L_x_93) ;  /* 0xfffffffc00f08947 */ /* 0x010fea000383ffff */
[----:B------:R-:W-:Y:S05]  /*4860*/  BRA `(.L_x_92) ;  /* 0x00000000000c7947 */ /* 0x000fea0003800000 */
.L_x_88:
[----:B------:R-:W-:-:S04]  /*4870*/  UIADD3 UR4, UPT, UPT, UR17, 0x1b0, URZ ;  /* 0x000001b011047890 */ /* 0x000fc8000fffe0ff */
[----:B------:R-:W-:-:S09]  /*4880*/  UPRMT UR4, UR34, 0x654, UR4 ;  /* 0x0000065422047896 */ /* 0x000fd20008000004 */
[----:B------:R-:W-:Y:S03]  /*4890*/  SYNCS.ARRIVE.TRANS64.RED.A1T0 RZ, [UR4], RZ ;  /* 0x000000ffffff79a7 */ /* 0x000fe60008100404 */
.L_x_92:
[----:B-12---:R-:W-:Y:S01]  /*48a0*/  SHF.L.U32 R3, RZ, 0x1f, RZ ;  /* 0x0000001fff037819 */ /* 0x006fe200000006ff */
[----:B------:R-:W-:Y:S01]  /*48b0*/  UIADD3 UR4, UPT, UPT, UR17, 0x1b0, URZ ;  /* 0x000001b011047890 */ /* 0x000fe2000fffe0ff */
[----:B------:R-:W-:Y:S02]  /*48c0*/  PLOP3.LUT P0, PT, PT, PT, UP1, 0x80, 0x8 ;  /* 0x000000000008781c */ /* 0x000fe40003f0f018 */
[----:B------:R-:W1:Y:S02]  /*48d0*/  SYNCS.PHASECHK.TRANS64.TRYWAIT P1, [UR17+0x1b0], R3 ;  /* 0x0001b003ff0075a7 */ /* 0x000e640008021111 */
[----:B-1----:R-:W-:Y:S09]  /*48e0*/  @!P1 BRA `(.L_x_94) ;  /* 0x0000005800989947 */ /* 0x002ff20003800000 */
.L_x_189:
[----:B------:R-:W-:Y:S01]  /*48f0*/  @!UP1 UPRMT UR4, UR34, 0x654, UR4 ;  /* 0x0000065422049896 */ /* 0x000fe20008000004 */
[----:B------:R-:W-:Y:S01]  /*4900*/  UMOV UR5, 0xffff ;  /* 0x0000ffff00057882 */ /* 0x000fe20000000000 */
[----:B------:R-:W-:-:S07]  /*4910*/  UMOV UR6, 0x1 ;  /* 0x0000000100067882 */ /* 0x000fce0000000000 */
[----:B------:R-:W-:Y:S01]  /*4920*/  @!P0 SYNCS.ARRIVE.TRANS64.RED.A1T0 RZ, [UR4], RZ ;  /* 0x000000ffffff89a7 */ /* 0x000fe20008100404 */
[----:B------:R-:W-:Y:S01]  /*4930*/  NOP ;  /* 0x0000000000007918 */ /* 0x000fe20000000000 */
[----:B-1----:R-:W1:Y:S01]  /*4940*/  LDS R0, [UR8+0x14] ;  /* 0x00001408ff007984 */ /* 0x002e620008000800 */
[----:B------:R-:W-:-:S04]  /*4950*/  ULOP3.LUT UR4, UR32, 0xffff, URZ, 0xc0, !UPT ;  /* 0x0000ffff20047892 */ /* 0x000fc8000f8ec0ff */
[----:B------:R-:W-:-:S04]  /*4960*/  USHF.R.U32.HI UR4, URZ, 0x5, UR4 ;  /* 0x00000005ff047899 */ /* 0x000fc80008011604 */
[----:B------:R-:W-:Y:S02]  /*4970*/  USHF.L.U32 UR5, UR5, UR4, URZ ;  /* 0x0000000405057299 */ /* 0x000fe400080006ff */
[----:B------:R-:W-:-:S04]  /*4980*/  USHF.L.U32 UR4, UR6, UR4, URZ ;  /* 0x0000000406047299 */ /* 0x000fc800080006ff */
[----:B-1----:R-:W-:-:S04]  /*4990*/  LOP3.LUT R0, R0, UR5, RZ, 0xc0, !PT ;  /* 0x0000000500007c12 */ /* 0x002fc8000f8ec0ff */
[----:B------:R-:W-:-:S13]  /*49a0*/  ISETP.NE.AND P0, PT, R0, UR5, PT ;  /* 0x0000000500007c0c */ /* 0x000fda000bf05270 */
[----:B------:R-:W-:Y:S05]  /*49b0*/  @P0 BRA `(.L_x_95) ;  /* 0x0000000000580947 */ /* 0x000fea0003800000 */
[----:B------:R-:W1:Y:S02]  /*49c0*/  LDS R0, [UR8+0x18] ;  /* 0x00001808ff007984 */ /* 0x000e640008000800 */
[----:B-1----:R-:W-:-:S04]  /*49d0*/  LOP3.LUT R0, R0, UR4, RZ, 0xc0, !PT ;  /* 0x0000000400007c12 */ /* 0x002fc8000f8ec0ff */
[----:B------:R-:W-:-:S13]  /*49e0*/  ISETP.NE.AND P0, PT, R0, UR4, PT ;  /* 0x0000000400007c0c */ /* 0x000fda000bf05270 */
[----:B------:R-:W-:Y:S05]  /*49f0*/  @P0 BRA `(.L_x_96) ;  /* 0x00000000003c0947 */ /* 0x000fea0003800000 */
[----:B------:R-:W1:Y:S01]  /*4a00*/  S2R R2, SR_LANEID ;  /* 0x0000000000027919 */ /* 0x000e620000000000 */
[----:B------:R-:W-:Y:S01]  /*4a10*/  ULOP3.LUT UR5, URZ, UR5, URZ, 0x33, !UPT ;  /* 0x00000005ff057292 */ /* 0x000fe2000f8e33ff */
[----:B------:R-:W-:Y:S01]  /*4a20*/  LOP3.LUT R4, RZ, UR4, RZ, 0x33, !PT ;  /* 0x00000004ff047c12 */ /* 0x000fe2000f8e33ff */
[----:B------:R-:W-:Y:S02]  /*4a30*/  VOTEU.ANY UR4, UPT, PT ;  /* 0x0000000000047886 */ /* 0x000fe400038e0100 */
[----:B------:R-:W-:Y:S01]  /*4a40*/  UFLO.U32 UR4, UR4 ;  /* 0x00000004000472bd */ /* 0x000fe200080e0000 */
[----:B------:R-:W2:Y:S01]  /*4a50*/  REDUX UR6, R4 ;  /* 0x00000000040673c4 */ /* 0x000ea20000000000 */
[----:B------:R-:W-:-:S06]  /*4a60*/  IMAD.U32 R0, RZ, RZ, UR5 ;  /* 0x00000005ff007e24 */ /* 0x000fcc000f8e00ff */
[----:B------:R4:W-:Y:S01]  /*4a70*/  UTCATOMSWS.AND URZ, UR5 ;  /* 0x0000000500ff79e3 */ /* 0x0009e20008000000 */
[----:B------:R-:W3:Y:S01]  /*4a80*/  REDUX UR7, R0 ;  /* 0x00000000000773c4 */ /* 0x000ee20000000000 */
[----:B-1----:R-:W-:Y:S01]  /*4a90*/  ISETP.EQ.U32.AND P0, PT, R2, UR4, PT ;  /* 0x0000000402007c0c */ /* 0x002fe2000bf02070 */
[----:B--2---:R-:W-:Y:S01]  /*4aa0*/  IMAD.U32 R2, RZ, RZ, UR6 ;  /* 0x00000006ff027e24 */ /* 0x004fe2000f8e00ff */
[----:B---3--:R-:W-:-:S11]  /*4ab0*/  MOV R3, UR7 ;  /* 0x0000000700037c02 */ /* 0x008fd60008000f00 */
[----:B------:R4:W-:Y:S04]  /*4ac0*/  @P0 ATOMS.AND RZ, [UR8+0x14], R3 ;  /* 0x00001403ffff098c */ /* 0x0009e8000a800008 */
[----:B------:R4:W-:Y:S01]  /*4ad0*/  @P0 ATOMS.AND RZ, [UR8+0x18], R2 ;  /* 0x00001802ffff098c */ /* 0x0009e2000a800008 */
[----:B------:R-:W-:Y:S05]  /*4ae0*/  BRA `(.L_x_97) ;  /* 0x0000000000147947 */ /* 0x000fea0003800000 */
.L_x_96:
[----:B------:R-:W-:Y:S02]  /*4af0*/  MOV R2, 0x4b10 ;  /* 0x00004b1000027802 */ /* 0x000fe40000000f00 */
[----:B---3-5:R-:W-:Y:S05]  /*4b00*/  CALL.REL.NOINC `($__internal_0_$__cuda_sm10x_tcgen05_guardrail_trap_col_being_dealloced_not_returned_by_alloc) ;  /* 0x0000005800ec7944 */ /* 0x028fea0003c00000 */
[----:B------:R-:W-:Y:S05]  /*4b10*/  BRA `(.L_x_97) ;  /* 0x0000000000087947 */ /* 0x000fea0003800000 */
.L_x_95:
[----:B------:R-:W-:Y:S02]  /*4b20*/  MOV R2, 0x4b40 ;  /* 0x00004b4000027802 */ /* 0x000fe40000000f00 */
[----:B---3-5:R-:W-:Y:S05]  /*4b30*/  CALL.REL.NOINC `($__internal_2_$__cuda_sm10x_tcgen05_guardrail_trap_unallocated_columns_being_dealloced) ;  /* 0x0000005800f87944 */ /* 0x028fea0003c00000 */
.L_x_97:
[----:B------:R-:W-:Y:S01]  /*4b40*/  NOP ;  /* 0x0000000000007918 */ /* 0x000fe20000000000 */
[----:B----4-:R-:W-:Y:S05]  /*4b50*/  EXIT ;  /* 0x000000000000794d */ /* 0x010fea0003800000 */
.L_x_68:
[----:B------:R-:W-:-:S09]  /*4b60*/  UISETP.NE.OR UP0, UPT, UR18, 0x3, !UP3 ;  /* 0x000000031200788c */ /* 0x000fd2000df05670 */
[----:B------:R-:W-:Y:S05]  /*4b70*/  BRA.U UP0, `(.L_x_98) ;  /* 0x0000000d00807547 */ /* 0x000fea000b800000 */
[----:B------:R-:W1:Y:S01]  /*4b80*/  LDCU UR32, c[0x0][0x370] ;  /* 0x00006e00ff2077ac */ /* 0x000e620008000800 */
[----:B------:R-:W2:Y:S01]  /*4b90*/  LDC.64 R16, c[0x0][0x348] ;  /* 0x0000d200ff107b82 */ /* 0x000ea20000000a00 */
[----:B------:R-:W-:Y:S02]  /*4ba0*/  HFMA2 R13, -RZ, RZ, 0, 0 ;  /* 0x00000000ff0d7431 */ /* 0x000fe400000001ff */
[----:B------:R-:W-:Y:S01]  /*4bb0*/  IMAD.MOV.U32 R15, RZ, RZ, 0x1 ;  /* 0x00000001ff0f7424 */ /* 0x000fe200078e00ff */
[----:B------:R-:W1:Y:S01]  /*4bc0*/  LDCU.128 UR28, c[0x0][0xb10] ;  /* 0x00016200ff1c77ac */ /* 0x000e620008000c00 */
[----:B------:R-:W-:Y:S01]  /*4bd0*/  IMAD.MOV.U32 R14, RZ, RZ, RZ ;  /* 0x000000ffff0e7224 */ /* 0x000fe200078e00ff */
[----:B------:R-:W-:Y:S01]  /*4be0*/  MOV R7, 0x2000 ;  /* 0x0000200000077802 */ /* 0x000fe20000000f00 */
[----:B------:R-:W3:Y:S01]  /*4bf0*/  LDCU UR27, c[0x0][0x374] ;  /* 0x00006e80ff1b77ac */ /* 0x000ee20008000800 */
[----:B------:R-:W4:Y:S01]  /*4c00*/  LDC.64 R2, c[0x0][0x888] ;  /* 0x00022200ff027b82 */ /* 0x000f220000000a00 */
[----:B------:R-:W3:Y:S01]  /*4c10*/  LDCU UR15, c[0x0][0xb0c] ;  /* 0x00016180ff0f77ac */ /* 0x000ee20008000800 */
[----:B------:R-:W2:Y:S06]  /*4c20*/  LDCU UR38, c[0x0][0xb20] ;  /* 0x00016400ff2677ac */ /* 0x000eac0008000800 */
[----:B------:R-:W4:Y:S01]  /*4c30*/  LDC.64 R4, c[0x0][0x890] ;  /* 0x00022400ff047b82 */ /* 0x000f220000000a00 */
[----:B------:R-:W2:Y:S01]  /*4c40*/  LDCU UR4, c[0x0][0xb30] ;  /* 0x00016600ff0477ac */ /* 0x000ea20008000800 */
[----:B------:R-:W-:Y:S01]  /*4c50*/  UMOV UR21, 0x400 ;  /* 0x0000040000157882 */ /* 0x000fe20000000000 */
[----:B-1----:R-:W-:-:S02]  /*4c60*/  UIMAD.WIDE.U32 UR6, UR32, UR28, URZ ;  /* 0x0000001c200672a5 */ /* 0x002fc4000f8e00ff */
[----:B---3--:R-:W-:Y:S02]  /*4c70*/  UIMAD.WIDE.U32 UR8, UR27, UR31, URZ ;  /* 0x0000001f1b0872a5 */ /* 0x008fe4000f8e00ff */
[----:B------:R-:W-:Y:S02]  /*4c80*/  ULEA UR21, UR46, UR21, 0x18 ;  /* 0x000000152e157291 */ /* 0x000fe4000f8ec0ff */
[----:B------:R-:W-:Y:S02]  /*4c90*/  UPLOP3.LUT UP3, UPT, UPT, UPT, UPT, 0x40, 0x4 ;  /* 0x000000000004789c */ /* 0x000fe40003f6e870 */
[----:B------:R-:W-:Y:S01]  /*4ca0*/  UIADD3 UR33, UPT, UPT, UR21, 0x108, URZ ;  /* 0x0000010815217890 */ /* 0x000fe2000fffe0ff */
[----:B------:R-:W-:Y:S01]  /*4cb0*/  UMOV UR6, UR7 ;  /* 0x0000000700067c82 */ /* 0x000fe20008000000 */
[----:B------:R-:W-:Y:S01]  /*4cc0*/  UMOV UR34, UR9 ;  /* 0x0000000900227c82 */ /* 0x000fe20008000000 */
[----:B------:R-:W-:Y:S02]  /*4cd0*/  UISETP.GE.AND UP0, UPT, UR42, 0x1, UPT ;  /* 0x000000012a00788c */ /* 0x000fe4000bf06270 */
[----:B------:R-:W-:Y:S01]  /*4ce0*/  UISETP.NE.AND UP4, UPT, UR42, 0x1, UPT ;  /* 0x000000012a00788c */ /* 0x000fe2000bf85270 */
[----:B------:R-:W1:Y:S01]  /*4cf0*/  LDCU.64 UR22, c[0x0][0xb28] ;  /* 0x00016500ff1677ac */ /* 0x000e620008000a00 */
[----:B------:R-:W-:-:S02]  /*4d00*/  UISETP.NE.AND UP6, UPT, UR15, 0x1, UPT ;  /* 0x000000010f00788c */ /* 0x000fc4000bfc5270 */
[----:B------:R-:W-:Y:S02]  /*4d10*/  UISETP.NE.AND UP5, UPT, UR30, 0x1, UPT ;  /* 0x000000011e00788c */ /* 0x000fe4000bfa5270 */
[----:B------:R-:W-:Y:S02]  /*4d20*/  UIADD3 UR17, UPT, UPT, UR21, 0x100, URZ ;  /* 0x0000010015117890 */ /* 0x000fe4000fffe0ff */
[----:B------:R-:W-:Y:S02]  /*4d30*/  UPRMT UR33, UR46, 0x654, UR33 ;  /* 0x000006542e217896 */ /* 0x000fe40008000021 */
[----:B------:R-:W-:Y:S02]  /*4d40*/  USHF.R.U32.HI UR35, URZ, UR29, UR6 ;  /* 0x0000001dff237299 */ /* 0x000fe40008011606 */
[----:B--2---:R-:W-:Y:S02]  /*4d50*/  USHF.R.U32.HI UR34, URZ, UR38, UR34 ;  /* 0x00000026ff227299 */ /* 0x004fe40008011622 */
[----:B------:R-:W-:-:S11]  /*4d60*/  UISETP.NE.AND UP2, UPT, UR4, 0x1, UPT ;  /* 0x000000010400788c */ /* 0x000fd6000bf45270 */
.L_x_107:
[C---:B------:R-:W-:Y:S02]  /*4d70*/  LEA R12, R14.reuse, UR21, 0x3 ;  /* 0x000000150e0c7c11 */ /* 0x040fe4000f8e18ff */
[----:B------:R-:W-:Y:S02]  /*4d80*/  SHF.L.U32 R9, R13, 0x1f, RZ ;  /* 0x0000001f0d097819 */ /* 0x000fe400000006ff */
[----:B------:R-:W-:Y:S02]  /*4d90*/  LEA R10, R14, UR21, 0x4 ;  /* 0x000000150e0a7c11 */ /* 0x000fe4000f8e20ff */
[----:B--2---:R-:W2:Y:S02]  /*4da0*/  SYNCS.PHASECHK.TRANS64.TRYWAIT P0, [R12+URZ+0x130], R9 ;  /* 0x000130090c0075a7 */ /* 0x004ea400080011ff */
[----:B--2---:R-:W-:Y:S05]  /*4db0*/  @!P0 BRA `(.L_x_99) ;  /* 0x00000054007c8947 */ /* 0x004fea0003800000 */
.L_x_190:
[----:B--2---:R-:W2:Y:S01]  /*4dc0*/  LDS.128 R8, [R10+0x1c0] ;  /* 0x0001c0000a087984 */ /* 0x004ea20000000c00 */
[----:B------:R-:W-:Y:S01]  /*4dd0*/  UISETP.GE.AND UP0, UPT, UR42, 0x1, UPT ;  /* 0x000000012a00788c */ /* 0x000fe2000bf06270 */
[----:B------:R-:W-:Y:S01]  /*4de0*/  @!PT LDS RZ, [RZ] ;  /* 0x00000000fffff984 */ /* 0x000fe20000000800 */
[----:B------:R-:W-:Y:S01]  /*4df0*/  @!PT LDS RZ, [RZ] ;  /* 0x00000000fffff984 */ /* 0x000fe20000000800 */
[----:B------:R-:W-:Y:S01]  /*4e00*/  @!PT LDS RZ, [RZ] ;  /* 0x00000000fffff984 */ /* 0x000fe20000000800 */
[----:B------:R-:W-:Y:S01]  /*4e10*/  @!PT LDS RZ, [RZ] ;  /* 0x00000000fffff984 */ /* 0x000fe20000000800 */
[----:B------:R3:W-:Y:S06]  /*4e20*/  MEMBAR.ALL.CTA ;  /* 0x0000000000007992 */ /* 0x0007ec0000008000 */
[----:B---3--:R-:W3:Y:S01]  /*4e30*/  FENCE.VIEW.ASYNC.S ;  /* 0x00000000000073c6 */ /* 0x008ee20000000000 */
[----:B--2---:R-:W-:Y:S11]  /*4e40*/  LOP3.LUT P0, RZ, R10, 0x1, RZ, 0xc0, !PT ;  /* 0x000000010aff7812 */ /* 0x004ff6000780c0ff */
[----:B------:R-:W-:Y:S02]  /*4e50*/  @!UPT UIADD3 URZ, UPT, UPT, URZ, URZ, URZ ;  /* 0x000000fffffff290 */ /* 0x000fe4000fffe0ff */
[----:B---3--:R-:W-:Y:S01]  /*4e60*/  VOTEU.ANY UP1, P0 ;  /* 0x0000000000ff7886 */ /* 0x008fe20000020100 */
[----:B------:R-:W-:Y:S11]  /*4e70*/  PLOP3.LUT P0, PT, PT, PT, UP1, 0x80, 0x8 ;  /* 0x000000000008781c */ /* 0x000ff60003f0f018 */
[----:B------:R-:W-:Y:S02]  /*4e80*/  @!UPT UIADD3 URZ, UPT, UPT, URZ, URZ, URZ ;  /* 0x000000fffffff290 */ /* 0x000fe4000fffe0ff */
[----:B------:R-:W-:Y:S02]  /*4e90*/  @P0 SHF.R.U32.HI R0, RZ, 0x10, R9 ;  /* 0x00000010ff000819 */ /* 0x000fe40000011609 */
[----:B------:R-:W-:Y:S02]  /*4ea0*/  @P0 MOV R6, R8 ;  /* 0x0000000800060202 */ /* 0x000fe40000000f00 */
[----:B------:R-:W-:Y:S01]  /*4eb0*/  @P0 R2UR UR4, R0 ;  /* 0x00000000000402ca */ /* 0x000fe200000e0000 */
[----:B------:R-:W-:Y:S01]  /*4ec0*/  VIADD R0, R12, 0x140 ;  /* 0x000001400c007836 */ /* 0x000fe20000000000 */
[----:B------:R-:W-:Y:S02]  /*4ed0*/  @P0 LOP3.LUT R8, R9, 0xffff, RZ, 0xc0, !PT ;  /* 0x0000ffff09080812 */ /* 0x000fe400078ec0ff */
[----:B------:R-:W-:Y:S02]  /*4ee0*/  @P0 R2UR UR6, R6 ;  /* 0x00000000060602ca */ /* 0x000fe400000e0000 */
[----:B------:R-:W-:Y:S02]  /*4ef0*/  PRMT R0, RZ, 0x654, R0 ;  /* 0x00000654ff007816 */ /* 0x000fe40000000000 */
[----:B------:R-:W-:Y:S02]  /*4f00*/  @P0 R2UR UR5, R8 ;  /* 0x00000000080502ca */ /* 0x000fe400000e0000 */
[----:B------:R2:W-:Y:S03]  /*4f10*/  SYNCS.ARRIVE.TRANS64.RED.A1T0 RZ, [R0+URZ], RZ ;  /* 0x000000ff00ff79a7 */ /* 0x0005e600081004ff */
[----:B------:R-:W-:Y:S04]  /*4f20*/  @UP1 UMOV UR26, UR4 ;  /* 0x00000004001a1c82 */ /* 0x000fe80008000000 */
[----:B------:R-:W-:Y:S04]  /*4f30*/  @UP1 UMOV UR14, UR6 ;  /* 0x00000006000e1c82 */ /* 0x000fe80008000000 */
[----:B------:R-:W-:Y:S01]  /*4f40*/  @UP1 UMOV UR13, UR5 ;  /* 0x00000005000d1c82 */ /* 0x000fe20008000000 */
[----:B------:R-:W-:Y:S05]  /*4f50*/  BRA.U !UP0, `(.L_x_100) ;  /* 0x0000000108a47547 */ /* 0x000fea000b800000 */
[----:B------:R-:W-:Y:S02]  /*4f60*/  UIMAD.WIDE.U32 UR8, UR13, UR31, URZ ;  /* 0x0000001f0d0872a5 */ /* 0x000fe4000f8e00ff */
[----:B------:R-:W-:Y:S02]  /*4f70*/  UIMAD.WIDE.U32 UR10, UR14, UR28, URZ ;  /* 0x0000001c0e0a72a5 */ /* 0x000fe4000f8e00ff */
[----:B------:R-:W-:Y:S02]  /*4f80*/  USEL UR4, UR27, UR34, !UP5 ;  /* 0x000000221b047287 */ /* 0x000fe4000e800000 */
[----:B------:R-:W-:Y:S02]  /*4f90*/  USEL UR7, UR32, UR35, !UP6 ;  /* 0x0000002320077287 */ /* 0x000fe4000f000000 */
[----:B-1----:R-:W-:Y:S02]  /*4fa0*/  UIMAD.WIDE.U32 UR18, UR4, UR22, URZ ;  /* 0x00000016041272a5 */ /* 0x002fe4000f8e00ff */
[----:B------:R-:W-:Y:S01]  /*4fb0*/  UIMAD.WIDE.U32 UR24, UR7, UR22, URZ ;  /* 0x00000016071872a5 */ /* 0x000fe2000f8e00ff */
[----:B------:R-:W-:Y:S02]  /*4fc0*/  UMOV UR5, UR9 ;  /* 0x0000000900057c82 */ /* 0x000fe40008000000 */
[----:B------:R-:W-:Y:S03]  /*4fd0*/  USHF.R.U32.HI UR6, URZ, UR38, UR5 ;  /* 0x00000026ff067299 */ /* 0x000fe60008011605 */
[----:B------:R-:W-:Y:S01]  /*4fe0*/  UMOV UR5, UR11 ;  /* 0x0000000b00057c82 */ /* 0x000fe20008000000 */
[----:B------:R-:W-:Y:S02]  /*4ff0*/  USEL UR6, UR13, UR6, !UP5 ;  /* 0x000000060d067287 */ /* 0x000fe4000e800000 */
[----:B------:R-:W-:Y:S02]  /*5000*/  USHF.R.U32.HI UR8, URZ, UR29, UR5 ;  /* 0x0000001dff087299 */ /* 0x000fe40008011605 */
[----:B------:R-:W-:Y:S01]  /*5010*/  UIMAD.WIDE.U32 UR10, UR6, UR22, URZ ;  /* 0x00000016060a72a5 */ /* 0x000fe2000f8e00ff */
[----:B------:R-:W-:Y:S02]  /*5020*/  UMOV UR5, UR19 ;  /* 0x0000001300057c82 */ /* 0x000fe40008000000 */
[----:B------:R-:W-:Y:S03]  /*5030*/  @UP4 USHF.R.U32.HI UR4, URZ, UR23, UR5 ;  /* 0x00000017ff044299 */ /* 0x000fe60008011605 */
[----:B------:R-:W-:Y:S01]  /*5040*/  UMOV UR5, UR25 ;  /* 0x0000001900057c82 */ /* 0x000fe20008000000 */
[----:B------:R-:W-:Y:S02]  /*5050*/  UIMAD UR4, UR42, UR4, URZ ;  /* 0x000000042a0472a4 */ /* 0x000fe4000f8e02ff */
[----:B------:R-:W-:Y:S02]  /*5060*/  @UP4 USHF.R.U32.HI UR7, URZ, UR23, UR5 ;  /* 0x00000017ff074299 */ /* 0x000fe40008011605 */
[----:B------:R-:W-:Y:S02]  /*5070*/  USEL UR5, UR14, UR8, !UP6 ;  /* 0x000000080e057287 */ /* 0x000fe4000f000000 */
[----:B------:R-:W-:Y:S02]  /*5080*/  UIMAD UR8, UR42, UR7, URZ ;  /* 0x000000072a0872a4 */ /* 0x000fe4000f8e02ff */
[----:B------:R-:W-:Y:S03]  /*5090*/  UISETP.GE.AND UP0, UPT, UR6, UR4, UPT ;  /* 0x000000040600728c */ /* 0x000fe6000bf06270 */
[----:B------:R-:W-:Y:S01]  /*50a0*/  UMOV UR4, UR11 ;  /* 0x0000000b00047c82 */ /* 0x000fe20008000000 */
[----:B------:R-:W-:Y:S02]  /*50b0*/  UISETP.GE.OR UP0, UPT, UR5, UR8, UP0 ;  /* 0x000000080500728c */ /* 0x000fe40008706670 */
[----:B------:R-:W-:Y:S02]  /*50c0*/  USHF.R.U32.HI UR4, URZ, UR23, UR4 ;  /* 0x00000017ff047299 */ /* 0x000fe40008011604 */
[----:B------:R-:W-:Y:S02]  /*50d0*/  UIMAD.WIDE.U32 UR8, UR5, UR22, URZ ;  /* 0x00000016050872a5 */ /* 0x000fe4000f8e00ff */
[----:B------:R-:W-:Y:S04]  /*50e0*/  USEL UR10, UR6, UR4, !UP4 ;  /* 0x00000004060a7287 */ /* 0x000fe8000e000000 */
[----:B------:R-:W-:Y:S01]  /*50f0*/  UIADD3 UR11, UPT, UPT, -UR10, URZ, URZ ;  /* 0x000000ff0a0b7290 */ /* 0x000fe2000fffe1ff */
[----:B------:R-:W-:Y:S02]  /*5100*/  @!UP0 UMOV UR4, UR9 ;  /* 0x0000000900048c82 */ /* 0x000fe40008000000 */
[----:B------:R-:W-:Y:S02]  /*5110*/  @!UP0 USHF.R.U32.HI UR4, URZ, UR23, UR4 ;  /* 0x00000017ff048299 */ /* 0x000fe40008011604 */
[----:B------:R-:W-:Y:S02]  /*5120*/  UIMAD UR8, UR42, UR11, UR6 ;  /* 0x0000000b2a0872a4 */ /* 0x000fe4000f8e0206 */
[----:B------:R-:W-:Y:S04]  /*5130*/  @!UP0 USEL UR4, UR5, UR4, !UP4 ;  /* 0x0000000405048287 */ /* 0x000fe8000e000000 */
[----:B------:R-:W-:Y:S02]  /*5140*/  @!UP0 UIMAD UR8, UR7, UR8, UR4 ;  /* 0x00000008070882a4 */ /* 0x000fe4000f8e0204 */
[----:B------:R-:W-:Y:S02]  /*5150*/  @!UP0 UIADD3 UR9, UPT, UPT, UR10, -UR4, URZ ;  /* 0x800000040a098290 */ /* 0x000fe4000fffe0ff */
[----:B------:R-:W-:Y:S02]  /*5160*/  UIADD3 UR4, UPT, UPT, -UR5, URZ, URZ ;  /* 0x000000ff05047290 */ /* 0x000fe4000fffe1ff */
[----:B------:R-:W-:Y:S02]  /*5170*/  UIADD3 UR7, UPT, UPT, -UR6, URZ, URZ ;  /* 0x000000ff06077290 */ /* 0x000fe4000fffe1ff */
[----:B------:R-:W-:Y:S02]  /*5180*/  @!UP0 UIMAD UR6, UR9, UR42, UR5 ;  /* 0x0000002a090682a4 */ /* 0x000fe4000f8e0205 */
[----:B------:R-:W-:Y:S02]  /*5190*/  UIMAD UR14, UR15, UR4, UR14 ;  /* 0x000000040f0e72a4 */ /* 0x000fe4000f8e020e */
[----:B------:R-:W-:Y:S01]  /*51a0*/  UIMAD UR13, UR30, UR7, UR13 ;  /* 0x000000071e0d72a4 */ /* 0x000fe2000f8e020d */
[----:B------:R-:W-:Y:S02]  /*51b0*/  @!UP0 UMOV UR5, UR8 ;  /* 0x0000000800058c82 */ /* 0x000fe40008000000 */
[----:B------:R-:W-:Y:S02]  /*51c0*/  UIMAD UR14, UR5, UR15, UR14 ;  /* 0x0000000f050e72a4 */ /* 0x000fe4000f8e020e */
[----:B------:R-:W-:Y:S11]  /*51d0*/  UIMAD UR13, UR6, UR30, UR13 ;  /* 0x0000001e060d72a4 */ /* 0x000ff6000f8e020d */
[----:B------:R-:W-:Y:S01]  /*51e0*/  @!UPT UIADD3 URZ, UPT, UPT, URZ, URZ, URZ ;  /* 0x000000fffffff290 */ /* 0x000fe2000fffe0ff */
.L_x_100:
[----:B------:R-:W3:Y:S01]  /*51f0*/  @!UP2 LDCU.128 UR8, c[0x0][0xb10] ;  /* 0x00016200ff08a7ac */ /* 0x000ee20008000c00 */
[C---:B----4-:R-:W-:Y:S02]  /*5200*/  ISETP.NE.U32.AND P1, PT, R4.reuse, RZ, PT ;  /* 0x000000ff0400720c */ /* 0x050fe40003f25070 */
[----:B------:R-:W-:Y:S02]  /*5210*/  ISETP.NE.U32.AND P0, PT, R4, RZ, PT ;  /* 0x000000ff0400720c */ /* 0x000fe40003f05070 */
[C---:B------:R-:W-:Y:S02]  /*5220*/  ISETP.NE.AND.EX P1, PT, R5.reuse, RZ, PT, P1 ;  /* 0x000000ff0500720c */ /* 0x040fe40003f25310 */
[----:B------:R-:W-:Y:S01]  /*5230*/  ISETP.NE.AND.EX P0, PT, R5, RZ, PT, P0 ;  /* 0x000000ff0500720c */ /* 0x000fe20003f05300 */
[----:B------:R-:W4:Y:S01]  /*5240*/  @!UP2 LDCU UR5, c[0x0][0xb0c] ;  /* 0x00016180ff05a7ac */ /* 0x000f220008000800 */
[----:B------:R-:W-:Y:S01]  /*5250*/  SHF.L.U32 R9, R15, 0x1f, RZ ;  /* 0x0000001f0f097819 */ /* 0x000fe200000006ff */
[----:B------:R-:W-:Y:S02]  /*5260*/  USHF.L.U32 UR19, UR16, 0x7, URZ ;  /* 0x0000000710137899 */ /* 0x000fe400080006ff */
[----:B------:R-:W-:Y:S02]  /*5270*/  USHF.L.U32 UR18, UR20, 0x7, URZ ;  /* 0x0000000714127899 */ /* 0x000fe400080006ff */
[----:B---3--:R-:W-:Y:S07]  /*5280*/  UIMAD.WIDE.U32 UR6, UR14, UR8, URZ ;  /* 0x000000080e0672a5 */ /* 0x008fee000f8e00ff */
[----:B------:R-:W-:Y:S01]  /*5290*/  @!UP2 UMOV UR4, UR7 ;  /* 0x000000070004ac82 */ /* 0x000fe20008000000 */
[----:B----4-:R-:W-:Y:S02]  /*52a0*/  @!UP2 UISETP.NE.AND UP0, UPT, UR5, 0x1, UPT ;  /* 0x000000010500a88c */ /* 0x010fe4000bf05270 */
[----:B------:R-:W-:Y:S02]  /*52b0*/  @!UP2 USHF.R.U32.HI UR4, URZ, UR9, UR4 ;  /* 0x00000009ff04a299 */ /* 0x000fe40008011604 */
[----:B------:R-:W-:Y:S02]  /*52c0*/  UIMAD.WIDE.U32 UR6, UR13, UR11, URZ ;  /* 0x0000000b0d0672a5 */ /* 0x000fe4000f8e00ff */
[----:B------:R-:W-:Y:S02]  /*52d0*/  @!UP2 USEL UR8, UR14, UR4, !UP0 ;  /* 0x000000040e08a287 */ /* 0x000fe4000c000000 */
[----:B------:R-:W-:Y:S03]  /*52e0*/  @!UP2 UISETP.NE.AND UP0, UPT, UR10, 0x1, UPT ;  /* 0x000000010a00a88c */ /* 0x000fe6000bf05270 */
[----:B------:R-:W-:Y:S02]  /*52f0*/  @!UP2 UMOV UR6, UR7 ;  /* 0x000000070006ac82 */ /* 0x000fe40008000000 */
[----:B------:R-:W3:Y:S02]  /*5300*/  @!UP2 LDCU UR4, c[0x0][0xb20] ;  /* 0x00016400ff04a7ac */ /* 0x000ee40008000800 */
[----:B---3--:R-:W-:Y:S04]  /*5310*/  @!UP2 USHF.R.U32.HI UR6, URZ, UR4, UR6 ;  /* 0x00000004ff06a299 */ /* 0x008fe80008011606 */
[----:B------:R-:W-:Y:S04]  /*5320*/  @!UP2 USEL UR6, UR13, UR6, !UP0 ;  /* 0x000000060d06a287 */ /* 0x000fe8000c000000 */
[----:B------:R-:W-:Y:S02]  /*5330*/  @!UP2 UIADD3 UR4, UPT, UPT, -UR8, UR6, URZ ;  /* 0x000000060804a290 */ /* 0x000fe4000fffe1ff */
[----:B------:R-:W-:Y:S02]  /*5340*/  @!UP2 UIADD3 UR6, UPT, UPT, UR8, -UR6, URZ ;  /* 0x800000060806a290 */ /* 0x000fe4000fffe0ff */
[----:B------:R-:W-:Y:S02]  /*5350*/  @!UP2 UIMAD UR14, UR4, UR5, UR14 ;  /* 0x00000005040ea2a4 */ /* 0x000fe4000f8e020e */
[----:B------:R-:W-:Y:S01]  /*5360*/  @!UP2 UIMAD UR13, UR6, UR10, UR13 ;  /* 0x0000000a060da2a4 */ /* 0x000fe2000f8e020d */
[----:B------:R-:W-:Y:S11]  /*5370*/  BRA.U UP3, `(.L_x_101) ;  /* 0x0000000103107547 */ /* 0x000ff6000b800000 */
[----:B--2---:R-:W-:Y:S04]  /*5380*/  MOV R0, UR37 ;  /* 0x0000002500007c02 */ /* 0x004fe80008000f00 */
[----:B------:R-:W-:Y:S04]  /*5390*/  SHF.L.U32 R11, R0, 0x1f, RZ ;  /* 0x0000001f000b7819 */ /* 0x000fe800000006ff */
[----:B------:R-:W2:Y:S02]  /*53a0*/  SYNCS.PHASECHK.TRANS64.TRYWAIT P2, [UR21+0x128], R11 ;  /* 0x0001280bff0075a7 */ /* 0x000ea40008041115 */
[----:B--2---:R-:W-:Y:S05]  /*53b0*/  @!P2 BRA `(.L_x_102) ;  /* 0x000000500010a947 */ /* 0x004fea0003800000 */
.L_x_101:
[----:B------:R-:W-:Y:S05]  /*53c0*/  @!P1 BRA `(.L_x_103) ;  /* 0x0000000000309947 */ /* 0x000fea0003800000 */
[----:B------:R-:W-:Y:S01]  /*53d0*/  ISETP.NE.U32.AND P1, PT, R2, RZ, PT ;  /* 0x000000ff0200720c */ /* 0x000fe20003f25070 */
[----:B------:R-:W3:Y:S01]  /*53e0*/  LDCU.64 UR4, c[0x0][0x358] ;  /* 0x00006b00ff0477ac */ /* 0x000ee20008000a00 */
[----:B------:R-:W-:Y:S02]  /*53f0*/  IMAD.MOV.U32 R140, RZ, RZ, 0x1 ;  /* 0x00000001ff8c7424 */ /* 0x000fe400078e00ff */
[----:B------:R-:W-:Y:S11]  /*5400*/  ISETP.NE.AND.EX P1, PT, R3, RZ, PT, P1 ;  /* 0x000000ff0300720c */ /* 0x000ff60003f25310 */
[----:B------:R-:W-:Y:S02]  /*5410*/  @!UPT UIADD3 URZ, UPT, UPT, URZ, URZ, URZ ;  /* 0x000000fffffff290 */ /* 0x000fe4000fffe0ff */
[----:B--2---:R-:W2:Y:S01]  /*5420*/  @P1 LDC.64 R10, c[0x0][0x888] ;  /* 0x00022200ff0a1b82 */ /* 0x004ea20000000a00 */
[----:B------:R-:W-:Y:S04]  /*5430*/  @P1 IMAD R0, R4, UR36, RZ ;  /* 0x0000002404001c24 */ /* 0x000fe8000f8e02ff */
[----:B--2---:R-:W-:Y:S04]  /*5440*/  @P1 IMAD.WIDE R10, R0, 0x4, R10 ;  /* 0x00000004000a1825 */ /* 0x004fe800078e020a */
[----:B------:R-:W-:Y:S01]  /*5450*/  HFMA2 R0, -RZ, RZ, 0, 5.9604644775390625e-08 ;  /* 0x00000001ff007431 */ /* 0x000fe200000001ff */
[----:B---3-5:R3:W5:Y:S04]  /*5460*/  @P1 LDG.E R72, desc[UR4][R10.64] ;  /* 0x000000040a481981 */ /* 0x028768000c1e1900 */
[----:B------:R-:W-:Y:S01]  /*5470*/  @!P1 PRMT R140, R0, 0x7610, R140 ;  /* 0x00007610008c9816 */ /* 0x000fe2000000008c */
[----:B---3--:R-:W4:Y:S06]  /*5480*/  @!P1 LDC R72, c[0x0][0x880] ;  /* 0x00022000ff489b82 */ /* 0x008f2c0000000800 */
.L_x_103:
[----:B----45:R-:W-:Y:S01]  /*5490*/  @!P0 ISETP.EQ.AND P1, PT, R72, RZ, PT ;  /* 0x000000ff4800820c */ /* 0x030fe20003f22270 */
[----:B------:R-:W-:Y:S01]  /*54a0*/  @!UPT UIADD3 URZ, UPT, UPT, URZ, URZ, URZ ;  /* 0x000000fffffff290 */ /* 0x000fe2000fffe0ff */
[----:B------:R-:W-:Y:S11]  /*54b0*/  @!P0 BRA `(.L_x_104) ;  /* 0x0000000000188947 */ /* 0x000ff60003800000 */
[----:B------:R-:W-:Y:S02]  /*54c0*/  LOP3.LUT P0, RZ, R140, 0xff, RZ, 0xc0, !PT ;  /* 0x000000ff8cff7812 */ /* 0x000fe4000780c0ff */
[----:B------:R-:W-:Y:S04]  /*54d0*/  ISETP.NE.U32.AND P1, PT, R2, RZ, PT ;  /* 0x000000ff0200720c */ /* 0x000fe80003f25070 */
[----:B------:R-:W-:Y:S04]  /*54e0*/  ISETP.NE.AND.EX P1, PT, R3, RZ, PT, P1 ;  /* 0x000000ff0300720c */ /* 0x000fe80003f25310 */
[----:B------:R-:W-:Y:S03]  /*54f0*/  PLOP3.LUT P1, PT, P1, PT, PT, 0x8, 0x80 ;  /* 0x000000000080781c */ /* 0x000fe60000f2e170 */
[----:B------:R-:W-:Y:S11]  /*5500*/  @P0 ISETP.EQ.AND P1, PT, R72, RZ, PT ;  /* 0x000000ff4800020c */ /* 0x000ff60003f22270 */
[----:B------:R-:W-:Y:S02]  /*5510*/  @!UPT UIADD3 URZ, UPT, UPT, URZ, URZ, URZ ;  /* 0x000000fffffff290 */ /* 0x000fe4000fffe0ff */
.L_x_104:
[----:B------:R-:W3:Y:S01]  /*5520*/  SYNCS.PHASECHK.TRANS64.TRYWAIT P2, [UR21+0x110], R9 ;  /* 0x00011009ff0075a7 */ /* 0x000ee20008041115 */
[----:B------:R-:W-:Y:S04]  /*5530*/  ELECT P0, URZ, PT ;  /* 0x0000000000ff782f */ /* 0x000fe80003800000 */
[----:B------:R-:W-:Y:S11]  /*5540*/  PLOP3.LUT P1, PT, P1, P0, PT, 0xf2, 0x2f ;  /* 0x00000000002f781c */ /* 0x000ff60000f21e72 */
[----:B------:R-:W-:Y:S02]  /*5550*/  @!UPT UIADD3 URZ, UPT, UPT, URZ, URZ, URZ ;  /* 0x000000fffffff290 */ /* 0x000fe4000fffe0ff */
[----:B------:R-:W-:Y:S05]  /*5560*/  @!P1 IADD3 R8, P0, PT, R16, 0x580, RZ ;  /* 0x0000058010089810 */ /* 0x000fea0007f1e0ff */
[----:B------:R-:W-:Y:S01]  /*5570*/  @!P1 IMAD.X R6, RZ, RZ, R17, P0 ;  /* 0x000000ffff069224 */ /* 0x000fe200000e0611 */
[----:B---3--:R-:W-:Y:S07]  /*5580*/  @!P2 BRA `(.L_x_105) ;  /* 0x0000004c00b4a947 */ /* 0x008fee0003800000 */
.L_x_193:
[----:B------:R-:W-:Y:S01]  /*5590*/  @!P1 R2UR UR5, R8 ;  /* 0x00000000080592ca */ /* 0x000fe200000e0000 */
[----:B------:R-:W-:Y:S01]  /*55a0*/  VOTEU.ALL UP0, P1 ;  /* 0x0000000000ff7886 */ /* 0x000fe20000800000 */
[----:B------:R-:W-:Y:S01]  /*55b0*/  @!P1 R2UR UR4, R6 ;  /* 0x00000000060492ca */ /* 0x000fe200000e0000 */
[----:B--2---:R-:W-:Y:S01]  /*55c0*/  @!P1 IMAD.MOV.U32 R0, RZ, RZ, 0x2000 ;  /* 0x00002000ff009424 */ /* 0x004fe200078e00ff */
[----:B------:R-:W-:Y:S01]  /*55d0*/  UMOV UR8, 0x0 ;  /* 0x0000000000087882 */ /* 0x000fe20000000000 */
[----:B------:R-:W-:Y:S01]  /*55e0*/  UMOV UR9, 0x10000000 ;  /* 0x1000000000097882 */ /* 0x000fe20000000000 */
[----:B------:R-:W-:Y:S01]  /*55f0*/  @!UP0 UIADD3 UR16, UPT, UPT, UR21, 0x200, URZ ;  /* 0x0000020015108890 */ /* 0x000fe2000fffe0ff */
[----:B------:R-:W-:Y:S01]  /*5600*/  VIADD R14, R14, 0x1 ;  /* 0x000000010e0e7836 */ /* 0x000fe20000000000 */
[----:B------:R-:W-:Y:S01]  /*5610*/  VOTEU.ALL UP0, P1 ;  /* 0x0000000000ff7886 */ /* 0x000fe20000800000 */
[----:B------:R-:W-:Y:S01]  /*5620*/  UMOV UR20, UR36 ;  /* 0x0000002400147c82 */ /* 0x000fe20008000000 */
[----:B------:R-:W-:Y:S03]  /*5630*/  UPRMT UR6, UR46, 0x654, UR17 ;  /* 0x000006542e067896 */ /* 0x000fe60008000011 */
[----:B------:R-:W-:Y:S02]  /*5640*/  IMAD.U32 R10, RZ, RZ, UR5 ;  /* 0x00000005ff0a7e24 */ /* 0x000fe4000f8e00ff */
[----:B------:R-:W-:Y:S03]  /*5650*/  IMAD.U32 R11, RZ, RZ, UR4 ;  /* 0x00000004ff0b7e24 */ /* 0x000fe6000f8e00ff */
[----:B------:R-:W-:Y:S02]  /*5660*/  @!P1 R2UR UR4, R10 ;  /* 0x000000000a0492ca */ /* 0x000fe400000e0000 */
[----:B------:R-:W-:Y:S11]  /*5670*/  @!P1 R2UR UR5, R11 ;  /* 0x000000000b0592ca */ /* 0x000ff600000e0000 */
[----:B------:R-:W-:Y:S02]  /*5680*/  @!UPT UIADD3 URZ, UPT, UPT, URZ, URZ, URZ ;  /* 0x000000fffffff290 */ /* 0x000fe4000fffe0ff */
[----:B------:R2:W-:Y:S01]  /*5690*/  @!UP0 UTMALDG.3D [UR16], [UR4], desc[UR8] ;  /* 0x00000810040085b4 */ /* 0x0005e20008011000 */
[----:B------:R2:W-:Y:S01]  /*56a0*/  @!P1 SYNCS.ARRIVE.TRANS64.RED.A0TR RZ, [UR21+0x100], R0 ;  /* 0x00010000ffff99a7 */ /* 0x0005e20008300415 */
[----:B------:R-:W-:Y:S01]  /*56b0*/  SYNCS.ARRIVE.TRANS64.RED.A1T0 RZ, [UR6], RZ ;  /* 0x000000ffffff79a7 */ /* 0x000fe20008100406 */
[----:B------:R-:W3:Y:S02]  /*56c0*/  SYNCS.PHASECHK.TRANS64.TRYWAIT P0, [UR21+0x118], R9 ;  /* 0x00011809ff0075a7 */ /* 0x000ee40008001115 */
[----:B--23--:R-:W-:Y:S05]  /*56d0*/  @!P0 BRA `(.L_x_106) ;  /* 0x0000004c00788947 */ /* 0x00cfea0003800000 */
.L_x_195:
[----:B------:R-:W-:Y:S01]  /*56e0*/  @!P1 IADD3 R6, P0, PT, R16, 0x580, RZ ;  /* 0x0000058010069810 */ /* 0x000fe20007f1e0ff */
[----:B------:R-:W-:Y:S01]  /*56f0*/  VOTEU.ALL UP0, P1 ;  /* 0x0000000000ff7886 */ /* 0x000fe20000800000 */
[----:B------:R-:W-:Y:S01]  /*5700*/  UMOV UR6, 0x0 ;  /* 0x0000000000067882 */ /* 0x000fe20000000000 */
[----:B------:R-:W-:Y:S01]  /*5710*/  UMOV UR7, 0x10000000 ;  /* 0x1000000000077882 */ /* 0x000fe20000000000 */
[----:B------:R-:W-:Y:S01]  /*5720*/  @!P1 R2UR UR5, R6 ;  /* 0x00000000060592ca */ /* 0x000fe200000e0000 */
[----:B--2---:R-:W-:Y:S01]  /*5730*/  @!P1 IMAD.X R0, RZ, RZ, R17, P0 ;  /* 0x000000ffff009224 */ /* 0x004fe200000e0611 */
[----:B------:R-:W-:Y:S01]  /*5740*/  @!UP0 UIADD3 UR10, UPT, UPT, UR18, 0x40, URZ ;  /* 0x00000040120a8890 */ /* 0x000fe2000fffe0ff */
[----:B------:R-:W-:Y:S01]  /*5750*/  R2UR UR16, R142 ;  /* 0x000000008e1072ca */ /* 0x000fe200000e0000 */
[----:B------:R-:W-:Y:S01]  /*5760*/  @!UP0 UIADD3 UR8, UPT, UPT, UR21, 0x2200, URZ ;  /* 0x0000220015088890 */ /* 0x000fe2000fffe0ff */
[----:B------:R-:W-:Y:S01]  /*5770*/  ISETP.NE.AND P0, PT, R14, 0x2, PT ;  /* 0x000000020e00780c */ /* 0x000fe20003f05270 */
[----:B------:R-:W-:Y:S01]  /*5780*/  @!UP0 UIADD3 UR9, UPT, UPT, UR21, 0x108, URZ ;  /* 0x0000010815098890 */ /* 0x000fe2000fffe0ff */
[----:B------:R-:W-:Y:S01]  /*5790*/  @!P1 R2UR UR4, R0 ;  /* 0x00000000000492ca */ /* 0x000fe200000e0000 */
[----:B------:R-:W-:Y:S01]  /*57a0*/  VOTEU.ALL UP0, P1 ;  /* 0x0000000000ff7886 */ /* 0x000fe20000800000 */
[----:B------:R-:W-:Y:S01]  /*57b0*/  UMOV UR11, UR19 ;  /* 0x00000013000b7c82 */ /* 0x000fe20008000000 */
[----:B------:R-:W-:Y:S01]  /*57c0*/  UMOV UR12, UR36 ;  /* 0x00000024000c7c82 */ /* 0x000fe20008000000 */
[----:B------:R-:W-:Y:S01]  /*57d0*/  SEL R0, RZ, 0x1, P0 ;  /* 0x00000001ff007807 */ /* 0x000fe20000000000 */
[----:B------:R-:W-:Y:S01]  /*57e0*/  UIADD3 UR20, UPT, UPT, UR13, UR63, URZ ;  /* 0x0000003f0d147290 */ /* 0x000fe2000fffe0ff */
[----:B------:R-:W-:Y:S01]  /*57f0*/  IMAD.U32 R8, RZ, RZ, UR5 ;  /* 0x00000005ff087e24 */ /* 0x000fe2000f8e00ff */
[----:B------:R-:W-:Y:S01]  /*5800*/  LOP3.LUT R15, R15, 0x1, RZ, 0x3c, !PT ;  /* 0x000000010f0f7812 */ /* 0x000fe200078e3cff */
[----:B------:R-:W-:Y:S01]  /*5810*/  UPLOP3.LUT UP3, UPT, UPT, UPT, UPT, 0x80, 0x8 ;  /* 0x000000000008789c */ /* 0x000fe20003f6f070 */
[----:B------:R-:W-:Y:S01]  /*5820*/  LOP3.LUT R13, R13, R0, RZ, 0x3c, !PT ;  /* 0x000000000d0d7212 */ /* 0x000fe200078e3cff */
[----:B------:R-:W-:Y:S01]  /*5830*/  UIADD3 UR16, UPT, UPT, UR14, UR16, URZ ;  /* 0x000000100e107290 */ /* 0x000fe2000fffe0ff */
[----:B------:R-:W-:Y:S01]  /*5840*/  SEL R14, R14, RZ, P0 ;  /* 0x000000ff0e0e7207 */ /* 0x000fe20000000000 */
[----:B------:R-:W-:Y:S01]  /*5850*/  UMOV UR36, UR26 ;  /* 0x0000001a00247c82 */ /* 0x000fe20008000000 */
[----:B------:R-:W-:Y:S01]  /*5860*/  IMAD.U32 R9, RZ, RZ, UR4 ;  /* 0x00000004ff097e24 */ /* 0x000fe2000f8e00ff */
[----:B------:R-:W-:Y:S04]  /*5870*/  @!P1 R2UR UR4, R8 ;  /* 0x00000000080492ca */ /* 0x000fe800000e0000 */
[----:B------:R-:W-:Y:S11]  /*5880*/  @!P1 R2UR UR5, R9 ;  /* 0x00000000090592ca */ /* 0x000ff600000e0000 */
[----:B------:R-:W-:Y:S02]  /*5890*/  @!UPT UIADD3 URZ, UPT, UPT, URZ, URZ, URZ ;  /* 0x000000fffffff290 */ /* 0x000fe4000fffe0ff */
[----:B------:R2:W-:Y:S01]  /*58a0*/  @!UP0 UTMALDG.3D [UR8], [UR4], desc[UR6] ;  /* 0x00000608040085b4 */ /* 0x0005e20008011000 */
[----:B------:R2:W-:Y:S01]  /*58b0*/  @!P1 SYNCS.ARRIVE.TRANS64.RED.A0TR RZ, [UR21+0x108], R7 ;  /* 0x00010807ffff99a7 */ /* 0x0005e20008300415 */
[----:B------:R-:W-:Y:S01]  /*58c0*/  SYNCS.ARRIVE.TRANS64.RED.A1T0 RZ, [UR33], RZ ;  /* 0x000000ffffff79a7 */ /* 0x000fe20008100421 */
[----:B------:R-:W-:Y:S05]  /*58d0*/  BRA.U UP1, `(.L_x_107) ;  /* 0xfffffff501247547 */ /* 0x000fea000b83ffff */
[----:B------:R-:W-:-:S04]  /*58e0*/  SHF.L.U32 R3, R15, 0x1f, RZ ;  /* 0x0000001f0f037819 */ /* 0x000fc800000006ff */
[----:B------:R-:W3:Y:S02]  /*58f0*/  SYNCS.PHASECHK.TRANS64.TRYWAIT P0, [UR21+0x110], R3 ;  /* 0x00011003ff0075a7 */ /* 0x000ee40008001115 */
[----:B---3--:R-:W-:Y:S05]  /*5900*/  @!P0 BRA `(.L_x_108) ;  /* 0x0000004c00048947 */ /* 0x008fea0003800000 */
.L_x_197:
[----:B---3--:R-:W-:-:S07]  /*5910*/  MOV R0, UR21 ;  /* 0x0000001500007c02 */ /* 0x008fce0008000f00 */
.L_x_109:
[----:B---3--:R-:W-:-:S04]  /*5920*/  SHF.L.U32 R3, R15, 0x1f, RZ ;  /* 0x0000001f0f037819 */ /* 0x008fc800000006ff */
[----:B------:R3:W4:Y:S03]  /*5930*/  SYNCS.PHASECHK.TRANS64.TRYWAIT P0, [R0+URZ+0x118], R3 ;  /* 0x00011803000075a7 */ /* 0x00072600080011ff */
[----:B----4-:R-:W-:Y:S05]  /*5940*/  @!P0 NANOSLEEP.SYNCS 0x989680 ;  /* 0x009896800000895d */ /* 0x010fea0003900000 */
[----:B------:R-:W4:Y:S02]  /*5950*/  @!P0 SYNCS.PHASECHK.TRANS64 P0, [R0+URZ+0x118], R3 ;  /* 0x00011803000085a7 */ /* 0x000f2400080010ff */
[----:B-12-4-:R-:W-:Y:S05]  /*5960*/  @P0 EXIT ;  /* 0x000000000000094d */ /* 0x016fea0003800000 */
[----:B------:R-:W-:Y:S05]  /*5970*/  BRA `(.L_x_109) ;  /* 0xfffffffc00e87947 */ /* 0x000fea000383ffff */
.L_x_98:
[----:B------:R-:W-:-:S06]  /*5980*/  UISETP.GE.AND UP0, UPT, UR18, 0x4, UPT ;  /* 0x000000041200788c */ /* 0x000fcc000bf06270 */
[----:B------:R-:W-:-:S13]  /*5990*/  PLOP3.LUT P0, PT, PT, PT, UP0, 0x80, 0x8 ;  /* 0x000000000008781c */ /* 0x000fda0003f0f008 */
[----:B------:R-:W-:Y:S05]  /*59a0*/  @!P0 EXIT ;  /* 0x000000000000894d */ /* 0x000fea0003800000 */
[----:B------:R-:W-:Y:S01]  /*59b0*/  BAR.SYNC.DEFER_BLOCKING 0x6, 0xa0 ;  /* 0x0182800000007b1d */ /* 0x000fe20000010000 */
[C---:B------:R-:W-:Y:S01]  /*59c0*/  IMAD.SHL.U32 R2, R154.reuse, 0x40, RZ ;  /* 0x000000409a027824 */ /* 0x040fe200078e00ff */
[C---:B------:R-:W-:Y:S01]  /*59d0*/  R2P PR, R154.reuse, 0x6 ;  /* 0x000000069a007804 */ /* 0x040fe20000000000 */
[----:B------:R-:W-:Y:S01]  /*59e0*/  IMAD.MOV.U32 R151, RZ, RZ, 0x20 ;  /* 0x00000020ff977424 */ /* 0x000fe200078e00ff */
[----:B------:R-:W-:Y:S01]  /*59f0*/  CS2R R148, SRZ ;  /* 0x0000000000947805 */ /* 0x000fe2000001ff00 */
[C---:B------:R-:W-:Y:S01]  /*5a00*/  IMAD.U32 R69, R154.reuse, 0x10000, RZ ;  /* 0x000100009a457824 */ /* 0x040fe200078e00ff */
[----:B------:R-:W-:Y:S02]  /*5a10*/  UMOV UR44, 0x400 ;  /* 0x00000400002c7882 */ /* 0x000fe40000000000 */
[----:B------:R-:W1:Y:S01]  /*5a20*/  LDC.64 R138, c[0x0][0x8b0] ;  /* 0x00022c00ff8a7b82 */ /* 0x000e620000000a00 */
[----:B------:R-:W-:Y:S01]  /*5a30*/  ULEA UR44, UR46, UR44, 0x18 ;  /* 0x0000002c2e2c7291 */ /* 0x000fe2000f8ec0ff */
[----:B------:R-:W-:Y:S01]  /*5a40*/  IMAD.SHL.U32 R135, R154, 0x8, RZ ;  /* 0x000000089a877824 */ /* 0x000fe200078e00ff */
[----:B------:R-:W-:Y:S01]  /*5a50*/  LOP3.LUT R6, R2, 0x180, RZ, 0xc0, !PT ;  /* 0x0000018002067812 */ /* 0x000fe200078ec0ff */
[----:B------:R-:W-:Y:S01]  /*5a60*/  IMAD.MOV.U32 R152, RZ, RZ, 0x10 ;  /* 0x00000010ff987424 */ /* 0x000fe200078e00ff */
[----:B------:R-:W-:Y:S01]  /*5a70*/  SEL R151, R151, 0xffffffe0, !P2 ;  /* 0xffffffe097977807 */ /* 0x000fe20005000000 */
[----:B------:R-:W-:Y:S01]  /*5a80*/  UIADD3 UR4, UPT, UPT, UR44, 0x4200, URZ ;  /* 0x000042002c047890 */ /* 0x000fe2000fffe0ff */
[----:B------:R-:W-:Y:S01]  /*5a90*/  LOP3.LUT R69, R69, 0x600000, RZ, 0xc0, !PT ;  /* 0x0060000045457812 */ /* 0x000fe200078ec0ff */
[----:B------:R-:W2:Y:S01]  /*5aa0*/  LDC.64 R136, c[0x0][0x8a8] ;  /* 0x00022a00ff887b82 */ /* 0x000ea20000000a00 */
[----:B------:R-:W-:Y:S01]  /*5ab0*/  LOP3.LUT R135, R6, 0x30, R135, 0xf8, !PT ;  /* 0x0000003006877812 */ /* 0x000fe200078ef887 */
[----:B------:R-:W-:Y:S01]  /*5ac0*/  IMAD.MOV.U32 R68, RZ, RZ, RZ ;  /* 0x000000ffff447224 */ /* 0x000fe200078e00ff */
[----:B------:R-:W-:Y:S01]  /*5ad0*/  SEL R152, R152, 0xfffffff0, !P1 ;  /* 0xfffffff098987807 */ /* 0x000fe20004800000 */
[----:B------:R-:W-:Y:S01]  /*5ae0*/  IMAD.MOV.U32 R145, RZ, RZ, RZ ;  /* 0x000000ffff917224 */ /* 0x000fe200078e00ff */
[----:B------:R-:W-:-:S02]  /*5af0*/  SHF.R.S32.HI R3, RZ, 0x4, R151 ;  /* 0x00000004ff037819 */ /* 0x000fc40000011497 */
[----:B------:R-:W-:Y:S02]  /*5b00*/  CS2R R146, SRZ ;  /* 0x0000000000927805 */ /* 0x000fe4000001ff00 */
[----:B------:R-:W-:Y:S01]  /*5b10*/  LOP3.LUT R135, R135, 0x1e40, R2, 0xf8, !PT ;  /* 0x00001e4087877812 */ /* 0x000fe200078ef802 */
[----:B------:R-:W-:Y:S01]  /*5b20*/  IMAD.U32 R153, RZ, RZ, UR4 ;  /* 0x00000004ff997e24 */ /* 0x000fe2000f8e00ff */
[----:B------:R-:W3:Y:S01]  /*5b30*/  LDS R0, [UR44+0x1e0] ;  /* 0x0001e02cff007984 */ /* 0x000ee20008000800 */
[----:B------:R-:W-:Y:S01]  /*5b40*/  LOP3.LUT R154, R154, 0x60, RZ, 0xc0, !PT ;  /* 0x000000609a9a7812 */ /* 0x000fe200078ec0ff */
[----:B------:R-:W4:Y:S01]  /*5b50*/  LDCU UR58, c[0x0][0x370] ;  /* 0x00006e00ff3a77ac */ /* 0x000f220008000800 */
[----:B------:R-:W-:Y:S01]  /*5b60*/  LEA.HI.SX32 R150, R152, R3, 0x1c ;  /* 0x0000000398967211 */ /* 0x000fe200078fe2ff */
[----:B------:R-:W1:Y:S01]  /*5b70*/  LDCU UR43, c[0x0][0xb0c] ;  /* 0x00016180ff2b77ac */ /* 0x000e620008000800 */
[----:B------:R-:W1:Y:S01]  /*5b80*/  LDCU UR39, c[0x0][0xb30] ;  /* 0x00016600ff2777ac */ /* 0x000e620008000800 */
[----:B------:R-:W1:Y:S01]  /*5b90*/  LDCU.64 UR56, c[0x0][0x888] ;  /* 0x00011100ff3877ac */ /* 0x000e620008000a00 */
[----:B------:R-:W1:Y:S01]  /*5ba0*/  LDCU.64 UR40, c[0x0][0xb28] ;  /* 0x00016500ff2877ac */ /* 0x000e620008000a00 */
[----:B------:R-:W1:Y:S01]  /*5bb0*/  LDCU.64 UR60, c[0x0][0x890] ;  /* 0x00011200ff3c77ac */ /* 0x000e620008000a00 */
[----:B------:R-:W1:Y:S01]  /*5bc0*/  LDCU.128 UR52, c[0x0][0xb10] ;  /* 0x00016200ff3477ac */ /* 0x000e620008000c00 */
[----:B------:R-:W1:Y:S01]  /*5bd0*/  LDCU UR47, c[0x0][0x374] ;  /* 0x00006e80ff2f77ac */ /* 0x000e620008000800 */
[----:B------:R-:W-:Y:S01]  /*5be0*/  UIADD3 UR62, UPT, UPT, UR44, 0x200, URZ ;  /* 0x000002002c3e7890 */ /* 0x000fe2000fffe0ff */
[----:B-1234-:R-:W-:-:S11]  /*5bf0*/  IMAD.IADD R69, R0, 0x1, R69 ;  /* 0x0000000100457824 */ /* 0x01efd600078e0245 */
.L_x_135:
[----:B------:R-:W-:Y:S02]  /*5c00*/  LEA R3, R145, UR44, 0x3 ;  /* 0x0000002c91037c11 */ /* 0x000fe4000f8e18ff */
[----:B------:R-:W-:Y:S02]  /*5c10*/  SHF.L.U32 R0, R147, 0x1f, RZ ;  /* 0x0000001f93007819 */ /* 0x000fe400000006ff */
[----:B------:R-:W-:Y:S02]  /*5c20*/  LEA R5, R145, UR44, 0x4 ;  /* 0x0000002c91057c11 */ /* 0x000fe4000f8e20ff */
[----:B-1----:R-:W1:Y:S02]  /*5c30*/  SYNCS.PHASECHK.TRANS64.TRYWAIT P0, [R3+URZ+0x130], R0 ;  /* 0x00013000030075a7 */ /* 0x002e6400080011ff */
[----:B-1----:R-:W-:Y:S05]  /*5c40*/  @!P0 BRA `(.L_x_110) ;  /* 0x00000048004c8947 */ /* 0x002fea0003800000 */
.L_x_198:
        /* <DEDUP_REMOVED lines=11> */
[----:B------:R-:W-:Y:S01]  /*5d00*/  PLOP3.LUT P0, PT, PT, PT, UP1, 0x80, 0x8 ;  /* 0x000000000008781c */ /* 0x000fe20003f0f018 */
[----:B------:R-:W-:Y:S11]  /*5d10*/  UP2UR UR45, UPR, URZ, 0x2 ;  /* 0x00000002ff2d7883 */ /* 0x000ff60008000000 */
[----:B------:R-:W-:Y:S01]  /*5d20*/  @!UPT UIADD3 URZ, UPT, UPT, URZ, URZ, URZ ;  /* 0x000000fffffff290 */ /* 0x000fe2000fffe0ff */
[----:B-1----:R-:W-:Y:S02]  /*5d30*/  @P0 SHF.R.U32.HI R0, RZ, 0x10, R5 ;  /* 0x00000010ff000819 */ /* 0x002fe40000011605 */
        /* <DEDUP_REMOVED lines=12> */
[----:B------:R-:W2:Y:S01]  /*5e00*/  LDCU UR12, c[0x0][0xb20] ;  /* 0x00016400ff0c77ac */ /* 0x000ea20008000800 */
[----:B------:R-:W-:Y:S02]  /*5e10*/  UIMAD.WIDE.U32 UR4, UR47, UR55, URZ ;  /* 0x000000372f0472a5 */ /* 0x000fe4000f8e00ff */
[----:B------:R-:W-:Y:S02]  /*5e20*/  UIMAD.WIDE.U32 UR6, UR58, UR52, URZ ;  /* 0x000000343a0672a5 */ /* 0x000fe4000f8e00ff */
[----:B------:R-:W-:Y:S02]  /*5e30*/  UISETP.NE.AND UP0, UPT, UR54, 0x1, UPT ;  /* 0x000000013600788c */ /* 0x000fe4000bf05270 */
[----:B------:R-:W-:Y:S02]  /*5e40*/  UIMAD.WIDE.U32 UR8, UR37, UR55, URZ ;  /* 0x00000037250872a5 */ /* 0x000fe4000f8e00ff */
[----:B------:R-:W-:Y:S02]  /*5e50*/  UIMAD.WIDE.U32 UR10, UR38, UR52, URZ ;  /* 0x00000034260a72a5 */ /* 0x000fe4000f8e00ff */
[----:B------:R-:W-:Y:S02]  /*5e60*/  UISETP.NE.AND UP1, UPT, UR43, 0x1, UPT ;  /* 0x000000012b00788c */ /* 0x000fe4000bf25270 */
[----:B------:R-:W-:Y:S01]  /*5e70*/  UISETP.NE.AND UP2, UPT, UR42, 0x1, UPT ;  /* 0x000000012a00788c */ /* 0x000fe2000bf45270 */
[----:B------:R-:W-:Y:S02]  /*5e80*/  UMOV UR4, UR5 ;  /* 0x0000000500047c82 */ /* 0x000fe40008000000 */
[----:B--2---:R-:W-:Y:S03]  /*5e90*/  USHF.R.U32.HI UR5, URZ, UR12, UR4 ;  /* 0x0000000cff057299 */ /* 0x004fe60008011604 */
[----:B------:R-:W-:Y:S02]  /*5ea0*/  UMOV UR4, UR7 ;  /* 0x0000000700047c82 */ /* 0x000fe40008000000 */
[----:B------:R-:W-:Y:S02]  /*5eb0*/  USHF.R.U32.HI UR7, URZ, UR53, UR4 ;  /* 0x00000035ff077299 */ /* 0x000fe40008011604 */
[----:B------:R-:W-:Y:S02]  /*5ec0*/  USEL UR4, UR47, UR5, !UP0 ;  /* 0x000000052f047287 */ /* 0x000fe4000c000000 */
[----:B------:R-:W-:Y:S01]  /*5ed0*/  USEL UR7, UR58, UR7, !UP1 ;  /* 0x000000073a077287 */ /* 0x000fe2000c800000 */
[----:B------:R-:W-:Y:S01]  /*5ee0*/  UMOV UR5, UR9 ;  /* 0x0000000900057c82 */ /* 0x000fe20008000000 */
[----:B------:R-:W-:Y:S02]  /*5ef0*/  UIMAD.WIDE.U32 UR8, UR4, UR40, URZ ;  /* 0x00000028040872a5 */ /* 0x000fe4000f8e00ff */
[----:B------:R-:W-:Y:S03]  /*5f00*/  USHF.R.U32.HI UR6, URZ, UR12, UR5 ;  /* 0x0000000cff067299 */ /* 0x000fe60008011605 */
[----:B------:R-:W-:Y:S01]  /*5f10*/  UMOV UR5, UR11 ;  /* 0x0000000b00057c82 */ /* 0x000fe20008000000 */
[----:B------:R-:W-:Y:S02]  /*5f20*/  UIMAD.WIDE.U32 UR10, UR7, UR40, URZ ;  /* 0x00000028070a72a5 */ /* 0x000fe4000f8e00ff */
[----:B------:R-:W-:Y:S02]  /*5f30*/  USHF.R.U32.HI UR12, URZ, UR53, UR5 ;  /* 0x00000035ff0c7299 */ /* 0x000fe40008011605 */
[----:B------:R-:W-:Y:S01]  /*5f40*/  USEL UR6, UR37, UR6, !UP0 ;  /* 0x0000000625067287 */ /* 0x000fe2000c000000 */
[----:B------:R-:W-:Y:S02]  /*5f50*/  UMOV UR5, UR9 ;  /* 0x0000000900057c82 */ /* 0x000fe40008000000 */
[----:B------:R-:W-:Y:S01]  /*5f60*/  UMOV UR10, UR11 ;  /* 0x0000000b000a7c82 */ /* 0x000fe20008000000 */
[----:B------:R-:W-:Y:S02]  /*5f70*/  @UP2 USHF.R.U32.HI UR4, URZ, UR41, UR5 ;  /* 0x00000029ff042299 */ /* 0x000fe40008011605 */
[----:B------:R-:W-:Y:S02]  /*5f80*/  @UP2 USHF.R.U32.HI UR7, URZ, UR41, UR10 ;  /* 0x00000029ff072299 */ /* 0x000fe4000801160a */
[----:B------:R-:W-:Y:S02]  /*5f90*/  UIMAD UR4, UR42, UR4, URZ ;  /* 0x000000042a0472a4 */ /* 0x000fe4000f8e02ff */
[----:B------:R-:W-:Y:S02]  /*5fa0*/  UIMAD.WIDE.U32 UR10, UR6, UR40, URZ ;  /* 0x00000028060a72a5 */ /* 0x000fe4000f8e00ff */
[----:B------:R-:W-:Y:S02]  /*5fb0*/  USEL UR5, UR38, UR12, !UP1 ;  /* 0x0000000c26057287 */ /* 0x000fe4000c800000 */
[----:B------:R-:W-:Y:S02]  /*5fc0*/  UIMAD UR8, UR42, UR7, URZ ;  /* 0x000000072a0872a4 */ /* 0x000fe4000f8e02ff */
[----:B------:R-:W-:Y:S03]  /*5fd0*/  UISETP.GE.AND UP0, UPT, UR6, UR4, UPT ;  /* 0x000000040600728c */ /* 0x000fe6000bf06270 */
[----:B------:R-:W-:Y:S01]  /*5fe0*/  UMOV UR4, UR11 ;  /* 0x0000000b00047c82 */ /* 0x000fe20008000000 */
[----:B------:R-:W-:Y:S02]  /*5ff0*/  UISETP.GE.OR UP0, UPT, UR5, UR8, UP0 ;  /* 0x000000080500728c */ /* 0x000fe40008706670 */
[----:B------:R-:W-:Y:S02]  /*6000*/  USHF.R.U32.HI UR4, URZ, UR41, UR4 ;  /* 0x00000029ff047299 */ /* 0x000fe40008011604 */
[----:B------:R-:W-:Y:S02]  /*6010*/  UIMAD.WIDE.U32 UR8, UR5, UR40, URZ ;  /* 0x00000028050872a5 */ /* 0x000fe4000f8e00ff */
[----:B------:R-:W-:Y:S02]  /*6020*/  USEL UR11, UR6, UR4, !UP2 ;  /* 0x00000004060b7287 */ /* 0x000fe4000d000000 */
[----:B------:R-:W-:Y:S02]  /*6030*/  UIADD3 UR8, UPT, UPT, -UR5, URZ, URZ ;  /* 0x000000ff05087290 */ /* 0x000fe4000fffe1ff */
[----:B------:R-:W-:Y:S01]  /*6040*/  UIADD3 UR10, UPT, UPT, -UR11, URZ, URZ ;  /* 0x000000ff0b0a7290 */ /* 0x000fe2000fffe1ff */
[----:B------:R-:W-:Y:S01]  /*6050*/  @!UP0 UMOV UR4, UR9 ;  /* 0x0000000900048c82 */ /* 0x000fe20008000000 */
[----:B------:R-:W-:Y:S02]  /*6060*/  UIADD3 UR9, UPT, UPT, -UR6, URZ, URZ ;  /* 0x000000ff06097290 */ /* 0x000fe4000fffe1ff */
[----:B------:R-:W-:Y:S02]  /*6070*/  @!UP0 USHF.R.U32.HI UR4, URZ, UR41, UR4 ;  /* 0x00000029ff048299 */ /* 0x000fe40008011604 */
[----:B------:R-:W-:Y:S02]  /*6080*/  UIMAD UR10, UR42, UR10, UR6 ;  /* 0x0000000a2a0a72a4 */ /* 0x000fe4000f8e0206 */
[----:B------:R-:W-:Y:S04]  /*6090*/  @!UP0 USEL UR4, UR5, UR4, !UP2 ;  /* 0x0000000405048287 */ /* 0x000fe8000d000000 */
[----:B------:R-:W-:Y:S02]  /*60a0*/  @!UP0 UIMAD UR10, UR7, UR10, UR4 ;  /* 0x0000000a070a82a4 */ /* 0x000fe4000f8e0204 */
[----:B------:R-:W-:Y:S02]  /*60b0*/  @!UP0 UIADD3 UR11, UPT, UPT, UR11, -UR4, URZ ;  /* 0x800000040b0b8290 */ /* 0x000fe4000fffe0ff */
[----:B------:R-:W-:Y:S02]  /*60c0*/  UIMAD UR7, UR43, UR8, UR38 ;  /* 0x000000082b0772a4 */ /* 0x000fe4000f8e0226 */
[----:B------:R-:W-:Y:S02]  /*60d0*/  @!UP0 UIMAD UR6, UR11, UR42, UR5 ;  /* 0x0000002a0b0682a4 */ /* 0x000fe4000f8e0205 */
[----:B------:R-:W-:Y:S01]  /*60e0*/  UIMAD UR4, UR54, UR9, UR37 ;  /* 0x00000009360472a4 */ /* 0x000fe2000f8e0225 */
[----:B------:R-:W-:Y:S02]  /*60f0*/  @!UP0 UMOV UR5, UR10 ;  /* 0x0000000a00058c82 */ /* 0x000fe40008000000 */
[----:B------:R-:W-:Y:S02]  /*6100*/  UIMAD UR38, UR5, UR43, UR7 ;  /* 0x0000002b052672a4 */ /* 0x000fe4000f8e0207 */
[----:B------:R-:W-:Y:S11]  /*6110*/  UIMAD UR37, UR6, UR54, UR4 ;  /* 0x00000036062572a4 */ /* 0x000ff6000f8e0204 */
[----:B------:R-:W-:Y:S01]  /*6120*/  @!UPT UIADD3 URZ, UPT, UPT, URZ, URZ, URZ ;  /* 0x000000fffffff290 */ /* 0x000fe2000fffe0ff */
.L_x_111:
[----:B------:R-:W-:Y:S01]  /*6130*/  UISETP.NE.AND UP0, UPT, UR39, 0x1, UPT ;  /* 0x000000012700788c */ /* 0x000fe2000bf05270 */
[----:B------:R-:W-:Y:S01]  /*6140*/  IADD3 R145, PT, PT, R145, 0x1, RZ ;  /* 0x0000000191917810 */ /* 0x000fe20007ffe0ff */
[----:B------:R-:W-:Y:S02]  /*6150*/  USHF.L.U32 UR50, UR16, 0x7, URZ ;  /* 0x0000000710327899 */ /* 0x000fe400080006ff */
[----:B------:R-:W-:Y:S07]  /*6160*/  USHF.L.U32 UR49, UR20, 0x7, URZ ;  /* 0x0000000714317899 */ /* 0x000fee00080006ff */
[----:B------:R-:W2:Y:S01]  /*6170*/  @!UP0 LDCU.128 UR12, c[0x0][0xb10] ;  /* 0x00016200ff0c87ac */ /* 0x000ea20008000c00 */
[----:B------:R-:W3:Y:S01]  /*6180*/  @!UP0 LDCU UR5, c[0x0][0xb0c] ;  /* 0x00016180ff0587ac */ /* 0x000ee20008000800 */
[----:B------:R-:W4:Y:S01]  /*6190*/  @!UP0 LDCU UR10, c[0x0][0xb20] ;  /* 0x00016400ff0a87ac */ /* 0x000f220008000800 */
[----:B--2---:R-:W-:Y:S02]  /*61a0*/  UIMAD.WIDE.U32 UR8, UR38, UR12, URZ ;  /* 0x0000000c260872a5 */ /* 0x004fe4000f8e00ff */
[----:B------:R-:W-:Y:S02]  /*61b0*/  UIMAD.WIDE.U32 UR6, UR37, UR15, URZ ;  /* 0x0000000f250672a5 */ /* 0x000fe4000f8e00ff */
[----:B------:R-:W-:Y:S03]  /*61c0*/  @!UP0 UISETP.NE.AND UP1, UPT, UR14, 0x1, UPT ;  /* 0x000000010e00888c */ /* 0x000fe6000bf25270 */
[----:B------:R-:W-:Y:S01]  /*61d0*/  @!UP0 UMOV UR4, UR9 ;  /* 0x0000000900048c82 */ /* 0x000fe20008000000 */
[----:B---3--:R-:W-:Y:S02]  /*61e0*/  @!UP0 UISETP.NE.AND UP2, UPT, UR5, 0x1, UPT ;  /* 0x000000010500888c */ /* 0x008fe4000bf45270 */
[----:B------:R-:W-:Y:S01]  /*61f0*/  @!UP0 USHF.R.U32.HI UR4, URZ, UR13, UR4 ;  /* 0x0000000dff048299 */ /* 0x000fe20008011604 */
[----:B------:R-:W-:Y:S02]  /*6200*/  @!UP0 UMOV UR6, UR7 ;  /* 0x0000000700068c82 */ /* 0x000fe40008000000 */
[----:B----4-:R-:W-:Y:S02]  /*6210*/  @!UP0 USHF.R.U32.HI UR6, URZ, UR10, UR6 ;  /* 0x0000000aff068299 */ /* 0x010fe40008011606 */
[----:B------:R-:W-:Y:S02]  /*6220*/  @!UP0 USEL UR7, UR38, UR4, !UP2 ;  /* 0x0000000426078287 */ /* 0x000fe4000d000000 */
[----:B------:R-:W-:Y:S04]  /*6230*/  @!UP0 USEL UR6, UR37, UR6, !UP1 ;  /* 0x0000000625068287 */ /* 0x000fe8000c800000 */
[----:B------:R-:W-:Y:S02]  /*6240*/  @!UP0 UIADD3 UR4, UPT, UPT, -UR7, UR6, URZ ;  /* 0x0000000607048290 */ /* 0x000fe4000fffe1ff */
[----:B------:R-:W-:Y:S02]  /*6250*/  @!UP0 UIADD3 UR6, UPT, UPT, UR7, -UR6, URZ ;  /* 0x8000000607068290 */ /* 0x000fe4000fffe0ff */
[----:B------:R-:W-:Y:S02]  /*6260*/  @!UP0 UIMAD UR38, UR4, UR5, UR38 ;  /* 0x00000005042682a4 */ /* 0x000fe4000f8e0226 */
[----:B------:R-:W-:Y:S02]  /*6270*/  @!UP0 UIMAD UR37, UR6, UR14, UR37 ;  /* 0x0000000e062582a4 */ /* 0x000fe4000f8e0225 */
[----:B------:R-:W-:Y:S09]  /*6280*/  ULOP3.LUT UP0, URZ, UR62, 0x1b0, URZ, 0xc0, !UPT ;  /* 0x000001b03eff7892 */ /* 0x000ff2000f80c0ff */
[----:B------:R-:W-:Y:S05]  /*6290*/  BRA.U !UP0, `(.L_x_112) ;  /* 0x0000000108407547 */ /* 0x000fea000b800000 */
[----:B------:R-:W2:Y:S01]  /*62a0*/  LDCU.64 UR8, c[0x4][0x80] ;  /* 0x01001000ff0877ac */ /* 0x000ea20008000a00 */
[----:B------:R-:W-:Y:S01]  /*62b0*/  MOV R3, 0x0 ;  /* 0x0000000000037802 */ /* 0x000fe20000000f00 */
[----:B------:R-:W-:Y:S02]  /*62c0*/  HFMA2 R12, -RZ, RZ, 0, 5.9604644775390625e-08 ;  /* 0x00000001ff0c7431 */ /* 0x000fe400000001ff */
[----:B------:R-:W-:Y:S02]  /*62d0*/  IMAD.MOV.U32 R8, RZ, RZ, 0x70 ;  /* 0x00000070ff087424 */ /* 0x000fe400078e00ff */
[----:B------:R-:W-:Y:S01]  /*62e0*/  IMAD.MOV.U32 R13, RZ, RZ, RZ ;  /* 0x000000ffff0d7224 */ /* 0x000fe200078e00ff */
[----:B------:R-:W3:Y:S01]  /*62f0*/  LDCU.64 UR6, c[0x4][0x88] ;  /* 0x01001100ff0677ac */ /* 0x000ee20008000a00 */
[----:B------:R-:W4:Y:S01]  /*6300*/  LDC.64 R2, c[0x4][R3] ;  /* 0x0100000003027b82 */ /* 0x000f220000000a00 */
[----:B------:R-:W1:Y:S01]  /*6310*/  LDCU.64 UR4, c[0x4][0x8] ;  /* 0x01000100ff0477ac */ /* 0x000e620008000a00 */
[----:B--2---:R-:W-:Y:S01]  /*6320*/  MOV R5, UR9 ;  /* 0x0000000900057c02 */ /* 0x004fe20008000f00 */
[----:B------:R-:W-:Y:S01]  /*6330*/  IMAD.U32 R4, RZ, RZ, UR8 ;  /* 0x00000008ff047e24 */ /* 0x000fe2000f8e00ff */
[----:B---3--:R-:W-:Y:S01]  /*6340*/  MOV R7, UR7 ;  /* 0x0000000700077c02 */ /* 0x008fe20008000f00 */
[----:B------:R-:W-:Y:S01]  /*6350*/  IMAD.U32 R6, RZ, RZ, UR6 ;  /* 0x00000006ff067e24 */ /* 0x000fe2000f8e00ff */
[----:B-1----:R-:W-:Y:S01]  /*6360*/  MOV R11, UR5 ;  /* 0x00000005000b7c02 */ /* 0x002fe20008000f00 */
[----:B------:R-:W-:Y:S02]  /*6370*/  IMAD.U32 R10, RZ, RZ, UR4 ;  /* 0x00000004ff0a7e24 */ /* 0x000fe4000f8e00ff */
[----:B------:R-:W-:Y:S07]  /*6380*/  LEPC R20, `(.L_x_112) ;  /* 0x000000001014794e */ /* 0x000fee0000000000 */
[----:B----45:R-:W-:Y:S05]  /*6390*/  CALL.ABS.NOINC R2 ;  /* 0x0000000002007343 */ /* 0x030fea0003c00000 */
.L_x_112:
[----:B------:R-:W-:Y:S01]  /*63a0*/  LOP3.LUT P0, RZ, R153, 0x1b0, RZ, 0xc0, !PT ;  /* 0x000001b099ff7812 */ /* 0x000fe2000780c0ff */
[----:B------:R-:W-:Y:S11]  /*63b0*/  BSSY.RECONVERGENT B6, `(.L_x_113) ;  /* 0x0000013000067945 */ /* 0x000ff60003800200 */
[----:B------:R-:W-:Y:S01]  /*63c0*/  @!UPT UIADD3 URZ, UPT, UPT, URZ, URZ, URZ ;  /* 0x000000fffffff290 */ /* 0x000fe2000fffe0ff */
[----:B------:R-:W-:Y:S05]  /*63d0*/  @!P0 BRA `(.L_x_114) ;  /* 0x0000000000408947 */ /* 0x000fea0003800000 */
        /* <DEDUP_REMOVED lines=16> */
.L_x_114:
[----:B------:R-:W-:Y:S05]  /*64e0*/  BSYNC.RECONVERGENT B6 ;  /* 0x0000000000067941 */ /* 0x000fea0003800200 */
.L_x_113:
[----:B------:R-:W-:Y:S01]  /*64f0*/  R2UR UR4, R143 ;  /* 0x000000008f0472ca */ /* 0x000fe200000e0000 */
[----:B------:R-:W-:Y:S01]  /*6500*/  UISETP.NE.U32.AND UP0, UPT, UR60, URZ, UPT ;  /* 0x000000ff3c00728c */ /* 0x000fe2000bf05070 */
[----:B------:R-:W-:Y:S02]  /*6510*/  ISETP.NE.U32.AND P4, PT, R138, RZ, PT ;  /* 0x000000ff8a00720c */ /* 0x000fe40003f85070 */
[----:B------:R-:W-:Y:S01]  /*6520*/  ISETP.NE.U32.AND P2, PT, RZ, UR56, PT ;  /* 0x00000038ff007c0c */ /* 0x000fe2000bf45070 */
[----:B------:R-:W-:Y:S01]  /*6530*/  UISETP.NE.AND.EX UP1, UPT, UR61, URZ, UPT, UP0 ;  /* 0x000000ff3d00728c */ /* 0x000fe2000bf25300 */
[----:B------:R-:W-:Y:S01]  /*6540*/  ISETP.NE.AND.EX P4, PT, R139, RZ, PT, P4 ;  /* 0x000000ff8b00720c */ /* 0x000fe20003f85340 */
[----:B------:R-:W-:Y:S01]  /*6550*/  UPLOP3.LUT UP0, UPT, UPT, UPT, UPT, 0x40, 0x4 ;  /* 0x000000000004789c */ /* 0x000fe20003f0e870 */
[----:B------:R-:W-:Y:S05]  /*6560*/  ISETP.NE.AND.EX P2, PT, RZ, UR57, PT, P2 ;  /* 0x00000039ff007c0c */ /* 0x000fea000bf45320 */
[----:B------:R-:W-:Y:S06]  /*6570*/  UISETP.NE.AND UP2, UPT, UR4, URZ, UPT ;  /* 0x000000ff0400728c */ /* 0x000fec000bf45270 */
[----:B------:R-:W-:Y:S05]  /*6580*/  PLOP3.LUT P1, PT, PT, PT, UP2, 0x80, 0x8 ;  /* 0x000000000008781c */ /* 0x000fea0003f2f028 */
[----:B------:R-:W-:Y:S06]  /*6590*/  @UP2 UPLOP3.LUT UP0, UPT, UPT, UPT, UP1, 0x80, 0x8 ;  /* 0x000000000008289c */ /* 0x000fec0003f0f010 */
[----:B------:R-:W-:Y:S01]  /*65a0*/  PLOP3.LUT P0, PT, PT, PT, UP0, 0x80, 0x8 ;  /* 0x000000000008781c */ /* 0x000fe20003f0f008 */
[----:B------:R-:W-:Y:S01]  /*65b0*/  @!UPT UIADD3 URZ, UPT, UPT, URZ, URZ, URZ ;  /* 0x000000fffffff290 */ /* 0x000fe2000fffe0ff */
[----:B------:R-:W-:Y:S11]  /*65c0*/  BRA.U !UP1, `(.L_x_115) ;  /* 0x00000001093c7547 */ /* 0x000ff6000b800000 */
[----:B------:R-:W-:Y:S01]  /*65d0*/  UISETP.NE.U32.AND UP0, UPT, UR56, URZ, UPT ;  /* 0x000000ff3800728c */ /* 0x000fe2000bf05070 */
[----:B-1----:R-:W-:Y:S01]  /*65e0*/  HFMA2 R0, -RZ, RZ, 0, 5.9604644775390625e-08 ;  /* 0x00000001ff007431 */ /* 0x002fe200000001ff */
[----:B------:R-:W1:Y:S01]  /*65f0*/  LDCU.64 UR8, c[0x0][0x358] ;  /* 0x00006b00ff0877ac */ /* 0x000e620008000a00 */
[----:B------:R-:W-:Y:S01]  /*6600*/  IMAD.MOV.U32 R140, RZ, RZ, 0x1 ;  /* 0x00000001ff8c7424 */ /* 0x000fe200078e00ff */
[----:B------:R-:W-:Y:S06]  /*6610*/  UISETP.NE.AND.EX UP0, UPT, UR57, URZ, UPT, UP0 ;  /* 0x000000ff3900728c */ /* 0x000fec000bf05300 */
[----:B------:R-:W-:Y:S05]  /*6620*/  PLOP3.LUT P3, PT, PT, PT, UP0, 0x80, 0x8 ;  /* 0x000000000008781c */ /* 0x000fea0003f6f008 */
[----:B------:R-:W2:Y:S01]  /*6630*/  @UP0 LDCU.64 UR4, c[0x0][0x888] ;  /* 0x00011100ff0407ac */ /* 0x000ea20008000a00 */
[----:B------:R-:W-:Y:S07]  /*6640*/  @UP0 UIMAD UR6, UR36, UR60, URZ ;  /* 0x0000003c240602a4 */ /* 0x000fee000f8e02ff */
[----:B------:R-:W-:Y:S01]  /*6650*/  @!P3 PRMT R140, R0, 0x7610, R140 ;  /* 0x00007610008cb816 */ /* 0x000fe2000000008c */
[----:B--2---:R-:W-:Y:S06]  /*6660*/  @UP0 UIMAD.WIDE UR4, UR6, 0x4, UR4 ;  /* 0x00000004060408a5 */ /* 0x004fec000f8e0204 */
[----:B------:R-:W-:Y:S01]  /*6670*/  IMAD.U32 R2, RZ, RZ, UR4 ;  /* 0x00000004ff027e24 */ /* 0x000fe2000f8e00ff */
[----:B------:R-:W-:Y:S04]  /*6680*/  MOV R3, UR5 ;  /* 0x0000000500037c02 */ /* 0x000fe80008000f00 */
[----:B------:R-:W2:Y:S01]  /*6690*/  @!UP0 LDCU UR4, c[0x0][0x880] ;  /* 0x00011000ff0487ac */ /* 0x000ea20008000800 */
[----:B-1---5:R3:W5:Y:S02]  /*66a0*/  @P3 LDG.E R72, desc[UR8][R2.64] ;  /* 0x0000000802483981 */ /* 0x022764000c1e1900 */
[----:B--23--:R-:W-:Y:S02]  /*66b0*/  @!P3 IMAD.U32 R72, RZ, RZ, UR4 ;  /* 0x00000004ff48be24 */ /* 0x00cfe4000f8e00ff */
.L_x_115:
[----:B------:R-:W-:Y:S05]  /*66c0*/  @!P4 BRA `(.L_x_116) ;  /* 0x000000000024c947 */ /* 0x000fea0003800000 */
[----:B------:R-:W-:Y:S01]  /*66d0*/  ISETP.NE.U32.AND P3, PT, R136, RZ, PT ;  /* 0x000000ff8800720c */ /* 0x000fe20003f65070 */
[----:B------:R-:W2:Y:S03]  /*66e0*/  LDCU.64 UR4, c[0x0][0x358] ;  /* 0x00006b00ff0477ac */ /* 0x000ea60008000a00 */
[----:B------:R-:W-:Y:S11]  /*66f0*/  ISETP.NE.AND.EX P3, PT, R137, RZ, PT, P3 ;  /* 0x000000ff8900720c */ /* 0x000ff60003f65330 */
[----:B------:R-:W-:Y:S02]  /*6700*/  @!UPT UIADD3 URZ, UPT, UPT, URZ, URZ, URZ ;  /* 0x000000fffffff290 */ /* 0x000fe4000fffe0ff */
[----:B------:R-:W3:Y:S01]  /*6710*/  @P3 LDC.64 R2, c[0x0][0x8a8] ;  /* 0x00022a00ff023b82 */ /* 0x000ee20000000a00 */
[----:B-1----:R-:W-:Y:S04]  /*6720*/  @P3 IMAD R0, R138, UR36, RZ ;  /* 0x000000248a003c24 */ /* 0x002fe8000f8e02ff */
[----:B---3--:R-:W-:Y:S05]  /*6730*/  @P3 IMAD.WIDE R2, R0, 0x4, R2 ;  /* 0x0000000400023825 */ /* 0x008fea00078e0202 */
[----:B--2--5:R2:W5:Y:S02]  /*6740*/  @P3 LDG.E R70, desc[UR4][R2.64] ;  /* 0x0000000402463981 */ /* 0x024564000c1e1900 */
[----:B--2---:R-:W3:Y:S02]  /*6750*/  @!P3 LDC R70, c[0x0][0x8a0] ;  /* 0x00022800ff46bb82 */ /* 0x004ee40000000800 */
.L_x_116:
[----:B-----5:R-:W-:Y:S01]  /*6760*/  ISETP.NE.AND P4, PT, R72, RZ, PT ;  /* 0x000000ff4800720c */ /* 0x020fe20003f85270 */
[----:B------:R-:W-:Y:S01]  /*6770*/  BSSY B1, `(.L_x_117) ;  /* 0x0000048000017945 */ /* 0x000fe20003800000 */
[----:B------:R-:W-:Y:S01]  /*6780*/  SEL R7, RZ, 0xffffffff, P2 ;  /* 0xffffffffff077807 */ /* 0x000fe20001000000 */
[----:B------:R-:W-:Y:S01]  /*6790*/  IMAD.MOV.U32 R78, RZ, RZ, 0x1 ;  /* 0x00000001ff4e7424 */ /* 0x000fe200078e00ff */
[----:B------:R-:W-:Y:S01]  /*67a0*/  LOP3.LUT P3, RZ, R140, 0xff, RZ, 0xc0, !PT ;  /* 0x000000ff8cff7812 */ /* 0x000fe2000786c0ff */
[----:B------:R-:W-:Y:S01]  /*67b0*/  IMAD R71, R68, 0x80, R69 ;  /* 0x0000008044477824 */ /* 0x000fe200078e0245 */
[----:B-1----:R-:W-:Y:S02]  /*67c0*/  @P1 SEL R0, RZ, 0xffffffff, P4 ;  /* 0xffffffffff001807 */ /* 0x002fe40002000000 */
[----:B------:R-:W-:Y:S02]  /*67d0*/  CS2R R98, SRZ ;  /* 0x0000000000627805 */ /* 0x000fe4000001ff00 */
[----:B------:R-:W-:Y:S02]  /*67e0*/  LEA R3, R148, UR44, 0x3 ;  /* 0x0000002c94037c11 */ /* 0x000fe4000f8e18ff */
[----:B------:R-:W-:Y:S02]  /*67f0*/  CS2R R96, SRZ ;  /* 0x0000000000607805 */ /* 0x000fe4000001ff00 */
[----:B------:R-:W-:Y:S02]  /*6800*/  @P0 SEL R0, R7, R0, !P3 ;  /* 0x0000000007000207 */ /* 0x000fe40005800000 */
[----:B------:R-:W-:Y:S02]  /*6810*/  CS2R R94, SRZ ;  /* 0x00000000005e7805 */ /* 0x000fe4000001ff00 */
[----:B------:R-:W-:Y:S02]  /*6820*/  LEA R144, R68, UR44, 0x3 ;  /* 0x0000002c44907c11 */ /* 0x000fe4000f8e18ff */
[----:B------:R-:W-:Y:S02]  /*6830*/  CS2R R92, SRZ ;  /* 0x00000000005c7805 */ /* 0x000fe4000001ff00 */
[----:B------:R-:W-:Y:S02]  /*6840*/  @P1 LOP3.LUT R0, R0, 0x1, RZ, 0xc0, !PT ;  /* 0x0000000100001812 */ /* 0x000fe400078ec0ff */
[----:B------:R-:W-:Y:S02]  /*6850*/  CS2R R86, SRZ ;  /* 0x0000000000567805 */ /* 0x000fe4000001ff00 */
[----:B------:R-:W-:Y:S02]  /*6860*/  SHF.L.U32 R5, R149, 0x1f, RZ ;  /* 0x0000001f95057819 */ /* 0x000fe400000006ff */
[----:B------:R-:W-:Y:S02]  /*6870*/  CS2R R84, SRZ ;  /* 0x0000000000547805 */ /* 0x000fe4000001ff00 */
[----:B------:R-:W-:Y:S02]  /*6880*/  ISETP.NE.U32.OR P6, PT, R0, 0x1, !P1 ;  /* 0x000000010000780c */ /* 0x000fe40004fc5470 */
[----:B------:R-:W-:Y:S02]  /*6890*/  CS2R R82, SRZ ;  /* 0x0000000000527805 */ /* 0x000fe4000001ff00 */
[----:B------:R-:W-:Y:S02]  /*68a0*/  PLOP3.LUT P2, PT, PT, PT, UP1, 0x80, 0x8 ;  /* 0x000000000008781c */ /* 0x000fe40003f4f018 */
[----:B------:R-:W-:Y:S02]  /*68b0*/  CS2R R80, SRZ ;  /* 0x0000000000507805 */ /* 0x000fe4000001ff00 */
[----:B------:R-:W-:Y:S02]  /*68c0*/  SEL R0, RZ, 0xffffffff, P4 ;  /* 0xffffffffff007807 */ /* 0x000fe40002000000 */
[----:B------:R-:W-:Y:S03]  /*68d0*/  P2R R88, PR, RZ, 0x40 ;  /* 0x00000040ff587803 */ /* 0x000fe60000000000 */
[----:B------:R-:W-:Y:S04]  /*68e0*/  @P6 SHF.L.U32 R2, R146, 0x1f, RZ ;  /* 0x0000001f92026819 */ /* 0x000fe800000006ff */
[----:B------:R-:W-:Y:S01]  /*68f0*/  @P2 SEL R0, R7, R0, !P3 ;  /* 0x0000000007002207 */ /* 0x000fe20005800000 */
[----:B------:R-:W1:Y:S03]  /*6900*/  @P6 SYNCS.PHASECHK.TRANS64.TRYWAIT P1, [R3+URZ+0x100], R2 ;  /* 0x00010002030065a7 */ /* 0x000e6600080211ff */
[----:B------:R-:W-:Y:S04]  /*6910*/  LOP3.LUT R0, R0, 0x1, RZ, 0xc0, !PT ;  /* 0x0000000100007812 */ /* 0x000fe800078ec0ff */
[----:B------:R-:W-:Y:S04]  /*6920*/  ISETP.NE.U32.AND P5, PT, R0, 0x1, PT ;  /* 0x000000010000780c */ /* 0x000fe80003fa5070 */
[----:B------:R-:W-:Y:S01]  /*6930*/  P2R R79, PR, RZ, 0x20 ;  /* 0x00000020ff4f7803 */ /* 0x000fe20000000000 */
[----:B------:R2:W4:Y:S01]  /*6940*/  SYNCS.PHASECHK.TRANS64.TRYWAIT P0, [R144+URZ+0x150], R5 ;  /* 0x00015005900075a7 */ /* 0x00052200080011ff */
[----:B-1----:R-:W-:Y:S01]  /*6950*/  @P6 SEL R78, RZ, 0x1, !P1 ;  /* 0x00000001ff4e6807 */ /* 0x002fe20004800000 */
[----:B--2---:R-:W-:Y:S06]  /*6960*/  @!P6 BRA `(.L_x_118) ;  /* 0x0000000000a0e947 */ /* 0x004fec0003800000 */
[----:B------:R-:W-:Y:S01]  /*6970*/  @P5 IMAD R7, R148, 0x2000, R135 ;  /* 0x0000200094075824 */ /* 0x000fe200078e0287 */
[----:B------:R-:W-:Y:S01]  /*6980*/  ISETP.NE.AND P1, PT, R78, RZ, PT ;  /* 0x000000ff4e00720c */ /* 0x000fe20003f25270 */
[----:B------:R-:W-:Y:S01]  /*6990*/  BSSY B0, `(.L_x_119) ;  /* 0x0000011000007945 */ /* 0x000fe20003800000 */
[----:B------:R-:W-:Y:S01]  /*69a0*/  CS2R R82, SRZ ;  /* 0x0000000000527805 */ /* 0x000fe2000001ff00 */
[----:B------:R-:W-:Y:S01]  /*69b0*/  @P5 VIADD R9, R7, UR44 ;  /* 0x0000002c07095c36 */ /* 0x000fe20008000000 */
[----:B------:R-:W-:Y:S02]  /*69c0*/  CS2R R80, SRZ ;  /* 0x0000000000507805 */ /* 0x000fe4000001ff00 */
[----:B------:R-:W-:Y:S02]  /*69d0*/  CS2R R86, SRZ ;  /* 0x0000000000567805 */ /* 0x000fe4000001ff00 */
[----:B------:R-:W-:Y:S01]  /*69e0*/  CS2R R84, SRZ ;  /* 0x0000000000547805 */ /* 0x000fe2000001ff00 */
[--C-:B------:R-:W-:Y:S01]  /*69f0*/  @P5 IMAD.IADD R6, R152, 0x1, R9.reuse ;  /* 0x0000000198065824 */ /* 0x100fe200078e0209 */
[----:B------:R-:W-:Y:S01]  /*6a00*/  CS2R R94, SRZ ;  /* 0x00000000005e7805 */ /* 0x000fe2000001ff00 */
[--C-:B------:R-:W-:Y:S01]  /*6a10*/  @P5 IMAD.IADD R4, R151, 0x1, R9.reuse ;  /* 0x0000000197045824 */ /* 0x100fe200078e0209 */
[----:B------:R-:W-:Y:S01]  /*6a20*/  CS2R R92, SRZ ;  /* 0x00000000005c7805 */ /* 0x000fe2000001ff00 */
[----:B------:R-:W-:Y:S01]  /*6a30*/  @P5 IMAD R2, R150, 0x10, R9 ;  /* 0x0000001096025824 */ /* 0x000fe200078e0209 */
[----:B------:R-:W-:Y:S02]  /*6a40*/  CS2R R98, SRZ ;  /* 0x0000000000627805 */ /* 0x000fe4000001ff00 */
[----:B------:R-:W-:Y:S01]  /*6a50*/  CS2R R96, SRZ ;  /* 0x0000000000607805 */ /* 0x000fe2000001ff00 */
[----:B------:R-:W-:Y:S06]  /*6a60*/  @P1 BRA `(.L_x_120) ;  /* 0x00000000000c1947 */ /* 0x000fec0003800000 */
[----:B------:R-:W-:Y:S04]  /*6a70*/  SHF.L.U32 R0, R146, 0x1f, RZ ;  /* 0x0000001f92007819 */ /* 0x000fe800000006ff */
[----:B------:R-:W1:Y:S02]  /*6a80*/  SYNCS.PHASECHK.TRANS64.TRYWAIT P1, [R3+URZ+0x100], R0 ;  /* 0x00010000030075a7 */ /* 0x000e6400080211ff */
[----:B-1----:R-:W-:Y:S05]  /*6a90*/  @!P1 BRA `(.L_x_121) ;  /* 0x0000003800cc9947 */ /* 0x002fea0003800000 */
.L_x_120:
[----:B------:R-:W-:Y:S05]  /*6aa0*/  BSYNC B0 ;  /* 0x0000000000007941 */ /* 0x000fea0003800000 */
.L_x_119:
[----:B------:R-:W-:Y:S01]  /*6ab0*/  ISETP.NE.AND P1, PT, R79, RZ, PT ;  /* 0x000000ff4f00720c */ /* 0x000fe20003f25270 */
[----:B-1----:R-:W-:Y:S02]  /*6ac0*/  VIADD R3, R3, 0x110 ;  /* 0x0000011003037836 */ /* 0x002fe40000000000 */
[----:B------:R-:W-:Y:S02]  /*6ad0*/  IMAD.U32 R0, RZ, RZ, UR46 ;  /* 0x0000002eff007e24 */ /* 0x000fe4000f8e00ff */
[----:B------:R-:W-:Y:S03]  /*6ae0*/  VIADD R148, R148, 0x1 ;  /* 0x0000000194947836 */ /* 0x000fe60000000000 */
[----:B------:R-:W-:Y:S05]  /*6af0*/  PRMT R0, R0, 0x654, R3 ;  /* 0x0000065400007816 */ /* 0x000fea0000000003 */
[----:B------:R1:W2:Y:S04]  /*6b00*/  @P1 LDS.128 R80, [R7+UR44+0x200] ;  /* 0x0002002c07501984 */ /* 0x0002a80008000c00 */
[----:B------:R1:W1:Y:S04]  /*6b10*/  @P1 LDS.128 R84, [R6+0x200] ;  /* 0x0002000006541984 */ /* 0x0002680000000c00 */
[----:B------:R1:W1:Y:S04]  /*6b20*/  @P1 LDS.128 R92, [R4+0x200] ;  /* 0x00020000045c1984 */ /* 0x0002680000000c00 */
[----:B------:R1:W1:Y:S01]  /*6b30*/  @P1 LDS.128 R96, [R2+0x200] ;  /* 0x0002000002601984 */ /* 0x0002620000000c00 */
[C---:B------:R-:W-:Y:S01]  /*6b40*/  ISETP.NE.AND P1, PT, R148.reuse, 0x2, PT ;  /* 0x000000029400780c */ /* 0x040fe20003f25270 */
[----:B------:R-:W-:Y:S01]  /*6b50*/  @!PT LDS RZ, [RZ] ;  /* 0x00000000fffff984 */ /* 0x000fe20000000800 */
[----:B------:R-:W-:Y:S01]  /*6b60*/  @!PT LDS RZ, [RZ] ;  /* 0x00000000fffff984 */ /* 0x000fe20000000800 */
[----:B------:R-:W-:Y:S01]  /*6b70*/  @!PT LDS RZ, [RZ] ;  /* 0x00000000fffff984 */ /* 0x000fe20000000800 */
[----:B------:R-:W-:Y:S01]  /*6b80*/  @!PT LDS RZ, [RZ] ;  /* 0x00000000fffff984 */ /* 0x000fe20000000800 */
[----:B------:R5:W-:Y:S06]  /*6b90*/  MEMBAR.ALL.CTA ;  /* 0x0000000000007992 */ /* 0x000bec0000008000 */
[----:B-----5:R-:W5:Y:S01]  /*6ba0*/  FENCE.VIEW.ASYNC.S ;  /* 0x00000000000073c6 */ /* 0x020f620000000000 */
[----:B------:R-:W-:Y:S02]  /*6bb0*/  SEL R3, RZ, 0x1, P1 ;  /* 0x00000001ff037807 */ /* 0x000fe40000800000 */
[----:B------:R-:W-:Y:S02]  /*6bc0*/  SEL R148, R148, RZ, P1 ;  /* 0x000000ff94947207 */ /* 0x000fe40000800000 */
[----:B------:R-:W-:Y:S01]  /*6bd0*/  LOP3.LUT R146, R146, R3, RZ, 0x3c, !PT ;  /* 0x0000000392927212 */ /* 0x000fe200078e3cff */
[----:B-----5:R1:W-:Y:S06]  /*6be0*/  SYNCS.ARRIVE.TRANS64.RED.A1T0 RZ, [R0+URZ], RZ ;  /* 0x000000ff00ff79a7 */ /* 0x0203ec00081004ff */
.L_x_118:
[----:B------:R-:W-:Y:S05]  /*6bf0*/  BSYNC B1 ;  /* 0x0000000000017941 */ /* 0x000fea0003800000 */
.L_x_117:
[----:B-1----:R-:W-:Y:S04]  /*6c00*/  SHF.R.U32.HI R0, RZ, 0x15, R71 ;  /* 0x00000015ff007819 */ /* 0x002fe80000011647 */
[----:B------:R-:W-:Y:S01]  /*6c10*/  LOP3.LUT P1, RZ, R0, 0x3, R141, 0x48, !PT ;  /* 0x0000000300ff7812 */ /* 0x000fe2000782488d */
[----:B------:R-:W-:Y:S01]  /*6c20*/  @!UPT UIADD3 URZ, UPT, UPT, URZ, URZ, URZ ;  /* 0x000000fffffff290 */ /* 0x000fe2000fffe0ff */
[----:B----4-:R-:W-:Y:S11]  /*6c30*/  @P0 BRA `(.L_x_122) ;  /* 0x0000000000080947 */ /* 0x010ff60003800000 */
[----:B------:R-:W1:Y:S02]  /*6c40*/  SYNCS.PHASECHK.TRANS64.TRYWAIT P0, [R144+URZ+0x150], R5 ;  /* 0x00015005900075a7 */ /* 0x000e6400080011ff */
[----:B-1----:R-:W-:Y:S05]  /*6c50*/  @!P0 BRA `(.L_x_123) ;  /* 0x0000003800708947 */ /* 0x002fea0003800000 */
.L_x_122:
[----:B------:R-:W-:Y:S05]  /*6c60*/  @!P1 BRA `(.L_x_124) ;  /* 0x0000000000409947 */ /* 0x000fea0003800000 */
[----:B------:R-:W1:Y:S01]  /*6c70*/  LDCU.64 UR8, c[0x4][0x70] ;  /* 0x01000e00ff0877ac */ /* 0x000e620008000a00 */
[----:B------:R-:W-:Y:S01]  /*6c80*/  MOV R3, 0x0 ;  /* 0x0000000000037802 */ /* 0x000fe20000000f00 */
[----:B------:R-:W-:Y:S02]  /*6c90*/  HFMA2 R12, -RZ, RZ, 0, 5.9604644775390625e-08 ;  /* 0x00000001ff0c7431 */ /* 0x000fe400000001ff */
[----:B------:R-:W-:Y:S02]  /*6ca0*/  IMAD.MOV.U32 R8, RZ, RZ, 0x192 ;  /* 0x00000192ff087424 */ /* 0x000fe400078e00ff */
[----:B------:R-:W-:Y:S01]  /*6cb0*/  IMAD.MOV.U32 R13, RZ, RZ, RZ ;  /* 0x000000ffff0d7224 */ /* 0x000fe200078e00ff */
[----:B------:R-:W4:Y:S01]  /*6cc0*/  LDCU.64 UR6, c[0x4][0x78] ;  /* 0x01000f00ff0677ac */ /* 0x000f220008000a00 */
[----:B------:R-:W2:Y:S01]  /*6cd0*/  LDC.64 R2, c[0x4][R3] ;  /* 0x0100000003027b82 */ /* 0x000ea20000000a00 */
[----:B------:R-:W5:Y:S01]  /*6ce0*/  LDCU.64 UR4, c[0x4][0x10] ;  /* 0x01000200ff0477ac */ /* 0x000f620008000a00 */
[----:B-1----:R-:W-:Y:S01]  /*6cf0*/  MOV R5, UR9 ;  /* 0x0000000900057c02 */ /* 0x002fe20008000f00 */
[----:B------:R-:W-:Y:S01]  /*6d00*/  IMAD.U32 R4, RZ, RZ, UR8 ;  /* 0x00000008ff047e24 */ /* 0x000fe2000f8e00ff */
[----:B----4-:R-:W-:Y:S01]  /*6d10*/  MOV R7, UR7 ;  /* 0x0000000700077c02 */ /* 0x010fe20008000f00 */
[----:B------:R-:W-:Y:S01]  /*6d20*/  IMAD.U32 R6, RZ, RZ, UR6 ;  /* 0x00000006ff067e24 */ /* 0x000fe2000f8e00ff */
[----:B-----5:R-:W-:Y:S01]  /*6d30*/  MOV R11, UR5 ;  /* 0x00000005000b7c02 */ /* 0x020fe20008000f00 */
[----:B------:R-:W-:Y:S02]  /*6d40*/  IMAD.U32 R10, RZ, RZ, UR4 ;  /* 0x00000004ff0a7e24 */ /* 0x000fe4000f8e00ff */
[----:B------:R-:W-:Y:S07]  /*6d50*/  LEPC R20, `(.L_x_124) ;  /* 0x000000001014794e */ /* 0x000fee0000000000 */
[----:B--23--:R-:W-:Y:S05]  /*6d60*/  CALL.ABS.NOINC R2 ;  /* 0x0000000002007343 */ /* 0x00cfea0003c00000 */
.L_x_124:
[----:B--2---:R-:W-:Y:S01]  /*6d70*/  SHF.L.U32 R75, R80, 0x10, RZ ;  /* 0x00000010504b7819 */ /* 0x004fe200000006ff */
[----:B------:R-:W-:Y:S05]  /*6d80*/  WARPSYNC.ALL ;  /* 0x0000000000007948 */ /* 0x000fea0003800000 */
[----:B------:R-:W-:Y:S01]  /*6d90*/  R2UR UR4, R71 ;  /* 0x00000000470472ca */ /* 0x000fe200000e0000 */
[----:B------:R-:W-:Y:S01]  /*6da0*/  BSSY.RECONVERGENT B0, `(.L_x_125) ;  /* 0x0000121000007945 */ /* 0x000fe20003800200 */
[----:B------:R-:W-:Y:S02]  /*6db0*/  ISETP.NE.AND P6, PT, R88, RZ, PT ;  /* 0x000000ff5800720c */ /* 0x000fe40003fc5270 */
[----:B------:R-:W-:Y:S02]  /*6dc0*/  IADD3 R113, PT, PT, R135, UR44, RZ ;  /* 0x0000002c87717c10 */ /* 0x000fe4000fffe0ff */
[----:B------:R-:W-:Y:S02]  /*6dd0*/  SHF.L.U32 R112, R150, 0x4, RZ ;  /* 0x0000000496707819 */ /* 0x000fe400000006ff */
[-C--:B------:R-:W-:Y:S02]  /*6de0*/  IADD3 R157, PT, PT, R152, R113.reuse, RZ ;  /* 0x00000071989d7210 */ /* 0x080fe40007ffe0ff */
[----:B------:R-:W-:Y:S02]  /*6df0*/  IADD3 R156, PT, PT, R151, R113, RZ ;  /* 0x00000071979c7210 */ /* 0x000fe40007ffe0ff */
[----:B------:R-:W-:Y:S01]  /*6e00*/  IADD3 R155, PT, PT, R113, R112, RZ ;  /* 0x00000070719b7210 */ /* 0x000fe20007ffe0ff */
[----:B-1----:R-:W3:Y:S01]  /*6e10*/  LDTM.x64 R4, tmem[UR4] ;  /* 0x00000004000479ee */ /* 0x002ee20008340000 */
[C---:B------:R-:W-:Y:S02]  /*6e20*/  PRMT R73, R80.reuse, 0x8880, RZ ;  /* 0x0000888050497816 */ /* 0x040fe400000000ff */
[----:B------:R-:W-:Y:S02]  /*6e30*/  SHF.R.S32.HI R75, RZ, 0x18, R75 ;  /* 0x00000018ff4b7819 */ /* 0x000fe4000001144b */
[----:B------:R-:W-:Y:S02]  /*6e40*/  SHF.R.S32.HI R76, RZ, 0x18, R81 ;  /* 0x00000018ff4c7819 */ /* 0x000fe40000011451 */
[----:B------:R-:W-:Y:S02]  /*6e50*/  SHF.L.U32 R74, R80, 0x8, RZ ;  /* 0x00000008504a7819 */ /* 0x000fe400000006ff */
[----:B------:R-:W-:Y:S02]  /*6e60*/  SHF.L.U32 R77, R81, 0x8, RZ ;  /* 0x00000008514d7819 */ /* 0x000fe400000006ff */
[----:B------:R-:W-:Y:S02]  /*6e70*/  SHF.R.S32.HI R74, RZ, 0x18, R74 ;  /* 0x00000018ff4a7819 */ /* 0x000fe4000001144a */
[----:B------:R-:W-:Y:S02]  /*6e80*/  SHF.R.S32.HI R77, RZ, 0x18, R77 ;  /* 0x00000018ff4d7819 */ /* 0x000fe4000001144d */
[----:B------:R-:W-:Y:S02]  /*6e90*/  ISETP.NE.AND P0, PT, R154, RZ, PT ;  /* 0x000000ff9a00720c */ /* 0x000fe40003f05270 */
[----:B------:R-:W-:Y:S02]  /*6ea0*/  LEA R114, R148, UR44, 0x3 ;  /* 0x0000002c94727c11 */ /* 0x000fe4000f8e18ff */
[----:B------:R-:W-:Y:S01]  /*6eb0*/  @P6 SHF.L.U32 R115, R146, 0x1f, RZ ;  /* 0x0000001f92736819 */ /* 0x000fe200000006ff */
[C---:B---3--:R-:W-:Y:S02]  /*6ec0*/  IMAD R0, R70.reuse, R4, RZ ;  /* 0x0000000446007224 */ /* 0x048fe400078e02ff */
[C---:B------:R-:W-:Y:S02]  /*6ed0*/  IMAD R2, R70.reuse, R5, RZ ;  /* 0x0000000546027224 */ /* 0x040fe400078e02ff */
[----:B------:R-:W-:Y:S02]  /*6ee0*/  IMAD R3, R70, R6, RZ ;  /* 0x0000000646037224 */ /* 0x000fe400078e02ff */
[-C--:B------:R-:W-:Y:S01]  /*6ef0*/  IMAD R0, R73, R72.reuse, R0 ;  /* 0x0000004849007224 */ /* 0x080fe200078e0200 */
[----:B------:R-:W-:Y:S01]  /*6f00*/  SHF.R.S32.HI R73, RZ, 0x18, R80 ;  /* 0x00000018ff497819 */ /* 0x000fe20000011450 */
[-C--:B------:R-:W-:Y:S01]  /*6f10*/  IMAD R2, R75, R72.reuse, R2 ;  /* 0x000000484b027224 */ /* 0x080fe200078e0202 */
[C---:B------:R-:W-:Y:S01]  /*6f20*/  PRMT R75, R81.reuse, 0x8880, RZ ;  /* 0x00008880514b7816 */ /* 0x040fe200000000ff */
[----:B------:R-:W-:Y:S01]  /*6f30*/  IMAD R3, R74, R72, R3 ;  /* 0x000000484a037224 */ /* 0x000fe200078e0203 */
[----:B------:R-:W-:Y:S01]  /*6f40*/  SHF.L.U32 R74, R81, 0x10, RZ ;  /* 0x00000010514a7819 */ /* 0x000fe200000006ff */
[C---:B------:R-:W-:Y:S02]  /*6f50*/  IMAD R7, R70.reuse, R7, RZ ;  /* 0x0000000746077224 */ /* 0x040fe400078e02ff */
[C---:B------:R-:W-:Y:S01]  /*6f60*/  IMAD R4, R70.reuse, R8, RZ ;  /* 0x0000000846047224 */ /* 0x040fe200078e02ff */
[----:B------:R-:W-:Y:S01]  /*6f70*/  SHF.R.S32.HI R74, RZ, 0x18, R74 ;  /* 0x00000018ff4a7819 */ /* 0x000fe2000001144a */
[----:B------:R-:W-:Y:S02]  /*6f80*/  IMAD R5, R70, R9, RZ ;  /* 0x0000000946057224 */ /* 0x000fe400078e02ff */
[-C--:B------:R-:W-:Y:S01]  /*6f90*/  IMAD R7, R73, R72.reuse, R7 ;  /* 0x0000004849077224 */ /* 0x080fe200078e0207 */
[C---:B------:R-:W-:Y:S01]  /*6fa0*/  PRMT R73, R82.reuse, 0x8880, RZ ;  /* 0x0000888052497816 */ /* 0x040fe200000000ff */
[----:B------:R-:W-:Y:S01]  /*6fb0*/  IMAD R4, R75, R72, R4 ;  /* 0x000000484b047224 */ /* 0x000fe200078e0204 */
[----:B------:R-:W-:Y:S01]  /*6fc0*/  SHF.L.U32 R75, R82, 0x8, RZ ;  /* 0x00000008524b7819 */ /* 0x000fe200000006ff */
[----:B------:R-:W-:Y:S01]  /*6fd0*/  IMAD R6, R70, R10, RZ ;  /* 0x0000000a46067224 */ /* 0x000fe200078e02ff */
[----:B------:R-:W-:Y:S01]  /*6fe0*/  I2IP.S8.S32.SAT R89, R7, R3, RZ ;  /* 0x0000000307597239 */ /* 0x000fe200000014ff */
[----:B------:R-:W-:Y:S01]  /*6ff0*/  IMAD R5, R74, R72, R5 ;  /* 0x000000484a057224 */ /* 0x000fe200078e0205 */
[----:B------:R-:W-:Y:S01]  /*7000*/  SHF.L.U32 R74, R82, 0x10, RZ ;  /* 0x00000010524a7819 */ /* 0x000fe200000006ff */
[----:B------:R-:W-:Y:S01]  /*7010*/  IMAD R11, R70, R11, RZ ;  /* 0x0000000b460b7224 */ /* 0x000fe200078e02ff */
[----:B------:R-:W-:Y:S01]  /*7020*/  I2IP.S8.S32.SAT R88, R2, R0, R89 ;  /* 0x0000000002587239 */ /* 0x000fe20000001459 */
[C---:B------:R-:W-:Y:S01]  /*7030*/  IMAD R8, R70.reuse, R12, RZ ;  /* 0x0000000c46087224 */ /* 0x040fe200078e02ff */
[----:B------:R-:W-:Y:S01]  /*7040*/  SHF.R.S32.HI R74, RZ, 0x18, R74 ;  /* 0x00000018ff4a7819 */ /* 0x000fe2000001144a */
[-C--:B------:R-:W-:Y:S01]  /*7050*/  IMAD R6, R77, R72.reuse, R6 ;  /* 0x000000484d067224 */ /* 0x080fe200078e0206 */
[----:B------:R-:W-:Y:S01]  /*7060*/  SHF.R.S32.HI R75, RZ, 0x18, R75 ;  /* 0x00000018ff4b7819 */ /* 0x000fe2000001144b */
[----:B------:R-:W-:Y:S01]  /*7070*/  IMAD R9, R70, R13, RZ ;  /* 0x0000000d46097224 */ /* 0x000fe200078e02ff */
[----:B------:R-:W-:Y:S01]  /*7080*/  SHF.L.U32 R77, R83, 0x8, RZ ;  /* 0x00000008534d7819 */ /* 0x000fe200000006ff */
[-C--:B------:R-:W-:Y:S01]  /*7090*/  IMAD R11, R76, R72.reuse, R11 ;  /* 0x000000484c0b7224 */ /* 0x080fe200078e020b */
[----:B------:R-:W-:Y:S01]  /*70a0*/  SHF.R.S32.HI R76, RZ, 0x18, R83 ;  /* 0x00000018ff4c7819 */ /* 0x000fe20000011453 */
[----:B------:R-:W-:Y:S01]  /*70b0*/  IMAD R8, R73, R72, R8 ;  /* 0x0000004849087224 */ /* 0x000fe200078e0208 */
[----:B------:R-:W-:Y:S01]  /*70c0*/  SHF.R.S32.HI R73, RZ, 0x18, R82 ;  /* 0x00000018ff497819 */ /* 0x000fe20000011452 */
[----:B------:R-:W-:Y:S01]  /*70d0*/  IMAD R10, R70, R14, RZ ;  /* 0x0000000e460a7224 */ /* 0x000fe200078e02ff */
[----:B------:R-:W-:Y:S01]  /*70e0*/  I2IP.S8.S32.SAT R90, R11, R6, RZ ;  /* 0x000000060b5a7239 */ /* 0x000fe200000014ff */
[----:B------:R-:W-:Y:S01]  /*70f0*/  IMAD R9, R74, R72, R9 ;  /* 0x000000484a097224 */ /* 0x000fe200078e0209 */
[----:B------:R-:W-:Y:S01]  /*7100*/  SHF.R.S32.HI R77, RZ, 0x18, R77 ;  /* 0x00000018ff4d7819 */ /* 0x000fe2000001144d */
[----:B------:R-:W-:Y:S01]  /*7110*/  IMAD.U32 R74, R83, 0x10000, RZ ;  /* 0x00010000534a7824 */ /* 0x000fe200078e00ff */
[----:B------:R-:W-:Y:S01]  /*7120*/  I2IP.S8.S32.SAT R89, R5, R4, R90 ;  /* 0x0000000405597239 */ /* 0x000fe2000000145a */
[C---:B------:R-:W-:Y:S02]  /*7130*/  IMAD R15, R70.reuse, R15, RZ ;  /* 0x0000000f460f7224 */ /* 0x040fe400078e02ff */
[----:B------:R-:W-:Y:S01]  /*7140*/  IMAD R10, R75, R72, R10 ;  /* 0x000000484b0a7224 */ /* 0x000fe200078e020a */
[----:B------:R-:W-:Y:S01]  /*7150*/  PRMT R75, R83, 0x8880, RZ ;  /* 0x00008880534b7816 */ /* 0x000fe200000000ff */
        /* <DEDUP_REMOVED lines=11> */
[C---:B------:R-:W-:Y:S01]  /*7210*/  IMAD R19, R70.reuse, R19, RZ ;  /* 0x0000001346137224 */ /* 0x040fe200078e02ff */
[----:B------:R-:W-:Y:S01]  /*7220*/  I2IP.S8.S32.SAT R90, R9, R8, R90 ;  /* 0x00000008095a7239 */ /* 0x000fe2000000145a */
[C---:B------:R-:W-:Y:S01]  /*7230*/  IMAD R16, R70.reuse, R20, RZ ;  /* 0x0000001446107224 */ /* 0x040fe200078e02ff */
[----:B------:R-:W-:Y:S01]  /*7240*/  SHF.R.S32.HI R74, RZ, 0x18, R74 ;  /* 0x00000018ff4a7819 */ /* 0x000fe2000001144a */
[-C--:B------:R-:W-:Y:S01]  /*7250*/  IMAD R14, R77, R72.reuse, R14 ;  /* 0x000000484d0e7224 */ /* 0x080fe200078e020e */
[----:B------:R-:W-:Y:S01]  /*7260*/  SHF.R.S32.HI R75, RZ, 0x18, R75 ;  /* 0x00000018ff4b7819 */ /* 0x000fe2000001144b */
[----:B------:R-:W-:Y:S01]  /*7270*/  IMAD R17, R70, R21, RZ ;  /* 0x0000001546117224 */ /* 0x000fe200078e02ff */
[----:B------:R-:W-:Y:S01]  /*7280*/  SHF.L.U32 R77, R85, 0x8, RZ ;  /* 0x00000008554d7819 */ /* 0x000fe200000006ff */
[----:B------:R-:W-:Y:S01]  /*7290*/  IMAD R19, R76, R72, R19 ;  /* 0x000000484c137224 */ /* 0x000fe200078e0213 */
[----:B------:R-:W-:Y:S01]  /*72a0*/  SHF.R.S32.HI R76, RZ, 0x18, R85 ;  /* 0x00000018ff4c7819 */ /* 0x000fe20000011455 */
[----:B------:R-:W-:Y:S01]  /*72b0*/  IMAD R18, R70, R22, RZ ;  /* 0x0000001646127224 */ /* 0x000fe200078e02ff */
[----:B------:R-:W-:Y:S01]  /*72c0*/  SHF.R.S32.HI R77, RZ, 0x18, R77 ;  /* 0x00000018ff4d7819 */ /* 0x000fe2000001144d */
[----:B------:R-:W-:Y:S01]  /*72d0*/  IMAD R16, R73, R72, R16 ;  /* 0x0000004849107224 */ /* 0x000fe200078e0210 */
[----:B------:R-:W-:Y:S01]  /*72e0*/  I2IP.S8.S32.SAT R91, R19, R14, RZ ;  /* 0x0000000e135b7239 */ /* 0x000fe200000014ff */
[-C--:B------:R-:W-:Y:S01]  /*72f0*/  IMAD R17, R74, R72.reuse, R17 ;  /* 0x000000484a117224 */ /* 0x080fe200078e0211 */
[----:B------:R-:W-:Y:S01]  /*7300*/  SHF.L.U32 R74, R85, 0x10, RZ ;  /* 0x00000010554a7819 */ /* 0x000fe200000006ff */
[C---:B------:R-:W-:Y:S01]  /*7310*/  IMAD R23, R70.reuse, R23, RZ ;  /* 0x0000001746177224 */ /* 0x040fe200078e02ff */
[----:B------:R-:W-:Y:S01]  /*7320*/  SHF.R.S32.HI R73, RZ, 0x18, R84 ;  /* 0x00000018ff497819 */ /* 0x000fe20000011454 */
[----:B------:R-:W-:Y:S01]  /*7330*/  IMAD R18, R75, R72, R18 ;  /* 0x000000484b127224 */ /* 0x000fe200078e0212 */
[----:B------:R-:W-:Y:S01]  /*7340*/  PRMT R75, R85, 0x8880, RZ ;  /* 0x00008880554b7816 */ /* 0x000fe200000000ff */
[C---:B------:R-:W-:Y:S01]  /*7350*/  IMAD R20, R70.reuse, R24, RZ ;  /* 0x0000001846147224 */ /* 0x040fe200078e02ff */
[----:B------:R-:W-:Y:S01]  /*7360*/  SHF.R.S32.HI R74, RZ, 0x18, R74 ;  /* 0x00000018ff4a7819 */ /* 0x000fe2000001144a */
[----:B------:R-:W-:Y:S01]  /*7370*/  IMAD R21, R70, R25, RZ ;  /* 0x0000001946157224 */ /* 0x000fe200078e02ff */
[----:B------:R-:W-:Y:S01]  /*7380*/  I2IP.S8.S32.SAT R91, R13, R12, R91 ;  /* 0x0000000c0d5b7239 */ /* 0x000fe2000000145b */
[-C--:B------:R-:W-:Y:S01]  /*7390*/  IMAD R23, R73, R72.reuse, R23 ;  /* 0x0000004849177224 */ /* 0x080fe200078e0217 */
[C---:B------:R-:W-:Y:S01]  /*73a0*/  PRMT R73, R86.reuse, 0x8880, RZ ;  /* 0x0000888056497816 */ /* 0x040fe200000000ff */
[-C--:B------:R-:W-:Y:S01]  /*73b0*/  IMAD R20, R75, R72.reuse, R20 ;  /* 0x000000484b147224 */ /* 0x080fe200078e0214 */
[----:B------:R-:W-:Y:S01]  /*73c0*/  SHF.L.U32 R75, R86, 0x8, RZ ;  /* 0x00000008564b7819 */ /* 0x000fe200000006ff */
[----:B------:R-:W-:Y:S01]  /*73d0*/  IMAD R21, R74, R72, R21 ;  /* 0x000000484a157224 */ /* 0x000fe200078e0215 */
[----:B------:R1:W-:Y:S01]  /*73e0*/  STS.128 [R135+UR44+0x4200], R88 ;  /* 0x0042005887007988 */ /* 0x0003e20008000c2c */
[----:B------:R-:W-:Y:S01]  /*73f0*/  IMAD R22, R70, R26, RZ ;  /* 0x0000001a46167224 */ /* 0x000fe200078e02ff */
[----:B------:R-:W-:Y:S01]  /*7400*/  I2IP.S8.S32.SAT R100, R23, R18, RZ ;  /* 0x0000001217647239 */ /* 0x000fe200000014ff */
[----:B------:R-:W-:Y:S01]  /*7410*/  IMAD.U32 R74, R86, 0x10000, RZ ;  /* 0x00010000564a7824 */ /* 0x000fe200078e00ff */
[----:B------:R-:W-:Y:S01]  /*7420*/  SHF.R.S32.HI R75, RZ, 0x18, R75 ;  /* 0x00000018ff4b7819 */ /* 0x000fe2000001144b */
[C---:B------:R-:W-:Y:S01]  /*7430*/  IMAD R27, R70.reuse, R27, RZ ;  /* 0x0000001b461b7224 */ /* 0x040fe200078e02ff */
[----:B------:R-:W-:Y:S01]  /*7440*/  I2IP.S8.S32.SAT R100, R17, R16, R100 ;  /* 0x0000001011647239 */ /* 0x000fe20000001464 */
[C---:B------:R-:W-:Y:S01]  /*7450*/  IMAD R24, R70.reuse, R28, RZ ;  /* 0x0000001c46187224 */ /* 0x040fe200078e02ff */
[----:B------:R-:W-:Y:S01]  /*7460*/  SHF.R.S32.HI R74, RZ, 0x18, R74 ;  /* 0x00000018ff4a7819 */ /* 0x000fe2000001144a */
[-C--:B------:R-:W-:Y:S01]  /*7470*/  IMAD R22, R77, R72.reuse, R22 ;  /* 0x000000484d167224 */ /* 0x080fe200078e0216 */
[----:B------:R-:W-:Y:S01]  /*7480*/  SHF.L.U32 R77, R87, 0x8, RZ ;  /* 0x00000008574d7819 */ /* 0x000fe200000006ff */
[----:B------:R-:W-:Y:S02]  /*7490*/  IMAD R25, R70, R29, RZ ;  /* 0x0000001d46197224 */ /* 0x000fe400078e02ff */
        /* <DEDUP_REMOVED lines=33> */
[----:B------:R-:W-:Y:S01]  /*76b0*/  PRMT R76, R93, 0x8880, RZ ;  /* 0x000088805d4c7816 */ /* 0x000fe200000000ff */
[C---:B------:R-:W-:Y:S02]  /*76c0*/  IMAD R34, R70.reuse, R38, RZ ;  /* 0x0000002646227224 */ /* 0x040fe400078e02ff */
[----:B------:R-:W-:Y:S01]  /*76d0*/  IMAD R32, R73, R72, R32 ;  /* 0x0000004849207224 */ /* 0x000fe200078e0220 */
[----:B------:R-:W-:Y:S01]  /*76e0*/  SHF.R.S32.HI R73, RZ, 0x18, R92 ;  /* 0x00000018ff497819 */ /* 0x000fe2000001145c */
[----:B------:R-:W-:Y:S01]  /*76f0*/  IMAD R39, R70, R39, RZ ;  /* 0x0000002746277224 */ /* 0x000fe200078e02ff */
[----:B------:R-:W-:Y:S01]  /*7700*/  I2IP.S8.S32.SAT R103, R35, R30, RZ ;  /* 0x0000001e23677239 */ /* 0x000fe200000014ff */
[-C--:B------:R-:W-:Y:S02]  /*7710*/  IMAD R33, R74, R72.reuse, R33 ;  /* 0x000000484a217224 */ /* 0x080fe400078e0221 */
[----:B------:R-:W-:Y:S01]  /*7720*/  IMAD R34, R75, R72, R34 ;  /* 0x000000484b227224 */ /* 0x000fe200078e0222 */
[----:B------:R-:W-:Y:S01]  /*7730*/  I2IP.S8.S32.SAT R103, R29, R28, R103 ;  /* 0x0000001c1d677239 */ /* 0x000fe20000001467 */
[C---:B------:R-:W-:Y:S01]  /*7740*/  IMAD.U32 R74, R93.reuse, 0x10000, RZ ;  /* 0x000100005d4a7824 */ /* 0x040fe200078e00ff */
[----:B------:R-:W-:Y:S01]  /*7750*/  SHF.L.U32 R75, R93, 0x8, RZ ;  /* 0x000000085d4b7819 */ /* 0x000fe200000006ff */
[----:B------:R-:W-:Y:S01]  /*7760*/  IMAD R39, R73, R72, R39 ;  /* 0x0000004849277224 */ /* 0x000fe200078e0227 */
[----:B------:R-:W-:Y:S01]  /*7770*/  MOV R73, R76 ;  /* 0x0000004c00497202 */ /* 0x000fe20000000f00 */
[C---:B------:R-:W-:Y:S01]  /*7780*/  IMAD R36, R70.reuse, R40, RZ ;  /* 0x0000002846247224 */ /* 0x040fe200078e02ff */
[----:B------:R-:W-:Y:S01]  /*7790*/  SHF.R.S32.HI R74, RZ, 0x18, R74 ;  /* 0x00000018ff4a7819 */ /* 0x000fe2000001144a */
[C---:B------:R-:W-:Y:S01]  /*77a0*/  IMAD R37, R70.reuse, R41, RZ ;  /* 0x0000002946257224 */ /* 0x040fe200078e02ff */
[----:B------:R-:W-:Y:S01]  /*77b0*/  SHF.R.S32.HI R75, RZ, 0x18, R75 ;  /* 0x00000018ff4b7819 */ /* 0x000fe2000001144b */
[----:B------:R-:W-:Y:S01]  /*77c0*/  IMAD R38, R70, R42, RZ ;  /* 0x0000002a46267224 */ /* 0x000fe200078e02ff */
[----:B------:R1:W-:Y:S01]  /*77d0*/  STS.128 [R157+0x4200], R100 ;  /* 0x004200649d007388 */ /* 0x0003e20000000c00 */
[----:B------:R-:W-:Y:S01]  /*77e0*/  IMAD R36, R73, R72, R36 ;  /* 0x0000004849247224 */ /* 0x000fe200078e0224 */
[----:B------:R-:W-:Y:S01]  /*77f0*/  I2IP.S8.S32.SAT R104, R39, R34, RZ ;  /* 0x0000002227687239 */ /* 0x000fe200000014ff */
[-C--:B------:R-:W-:Y:S01]  /*7800*/  IMAD R37, R74, R72.reuse, R37 ;  /* 0x000000484a257224 */ /* 0x080fe200078e0225 */
[----:B------:R-:W-:Y:S01]  /*7810*/  SHF.R.S32.HI R76, RZ, 0x18, R93 ;  /* 0x00000018ff4c7819 */ /* 0x000fe2000001145d */
[----:B------:R-:W-:Y:S01]  /*7820*/  IMAD R43, R70, R43, RZ ;  /* 0x0000002b462b7224 */ /* 0x000fe200078e02ff */
[C---:B------:R-:W-:Y:S01]  /*7830*/  SHF.L.U32 R74, R94.reuse, 0x10, RZ ;  /* 0x000000105e4a7819 */ /* 0x040fe200000006ff */
[----:B------:R-:W-:Y:S01]  /*7840*/  IMAD R38, R75, R72, R38 ;  /* 0x000000484b267224 */ /* 0x000fe200078e0226 */
[----:B------:R-:W-:Y:S01]  /*7850*/  PRMT R73, R94, 0x8880, RZ ;  /* 0x000088805e497816 */ /* 0x000fe200000000ff */
[----:B------:R-:W-:Y:S01]  /*7860*/  IMAD R40, R70, R44, RZ ;  /* 0x0000002c46287224 */ /* 0x000fe200078e02ff */
[----:B------:R-:W-:Y:S01]  /*7870*/  SHF.L.U32 R75, R94, 0x8, RZ ;  /* 0x000000085e4b7819 */ /* 0x000fe200000006ff */
[----:B------:R-:W-:Y:S01]  /*7880*/  IMAD R41, R70, R45, RZ ;  /* 0x0000002d46297224 */ /* 0x000fe200078e02ff */
[----:B------:R-:W-:Y:S01]  /*7890*/  SHF.R.S32.HI R74, RZ, 0x18, R74 ;  /* 0x00000018ff4a7819 */ /* 0x000fe2000001144a */
[----:B------:R-:W-:Y:S01]  /*78a0*/  IMAD R43, R76, R72, R43 ;  /* 0x000000484c2b7224 */ /* 0x000fe200078e022b */
[----:B------:R-:W-:Y:S01]  /*78b0*/  SHF.R.S32.HI R75, RZ, 0x18, R75 ;  /* 0x00000018ff4b7819 */ /* 0x000fe2000001144b */
[C---:B------:R-:W-:Y:S01]  /*78c0*/  IMAD R42, R70.reuse, R46, RZ ;  /* 0x0000002e462a7224 */ /* 0x040fe200078e02ff */
[----:B------:R-:W-:Y:S01]  /*78d0*/  I2IP.S8.S32.SAT R104, R33, R32, R104 ;  /* 0x0000002021687239 */ /* 0x000fe20000001468 */
[----:B------:R-:W-:Y:S01]  /*78e0*/  IMAD R40, R73, R72, R40 ;  /* 0x0000004849287224 */ /* 0x000fe200078e0228 */
[----:B------:R-:W-:Y:S01]  /*78f0*/  SHF.R.S32.HI R76, RZ, 0x18, R94 ;  /* 0x00000018ff4c7819 */ /* 0x000fe2000001145e */
[----:B------:R-:W-:Y:S01]  /*7900*/  IMAD R47, R70, R47, RZ ;  /* 0x0000002f462f7224 */ /* 0x000fe200078e02ff */
[----:B------:R-:W-:Y:S01]  /*7910*/  I2IP.S8.S32.SAT R105, R43, R38, RZ ;  /* 0x000000262b697239 */ /* 0x000fe200000014ff */
[-C--:B------:R-:W-:Y:S01]  /*7920*/  IMAD R41, R74, R72.reuse, R41 ;  /* 0x000000484a297224 */ /* 0x080fe200078e0229 */
[----:B------:R-:W-:Y:S01]  /*7930*/  PRMT R73, R95, 0x8880, RZ ;  /* 0x000088805f497816 */ /* 0x000fe200000000ff */
[-C--:B------:R-:W-:Y:S01]  /*7940*/  IMAD R42, R75, R72.reuse, R42 ;  /* 0x000000484b2a7224 */ /* 0x080fe200078e022a */
[----:B------:R-:W-:Y:S01]  /*7950*/  SHF.L.U32 R74, R95, 0x10, RZ ;  /* 0x000000105f4a7819 */ /* 0x000fe200000006ff */
[----:B------:R-:W-:Y:S01]  /*7960*/  IMAD R47, R76, R72, R47 ;  /* 0x000000484c2f7224 */ /* 0x000fe200078e022f */
[----:B------:R-:W-:Y:S01]  /*7970*/  I2IP.S8.S32.SAT R105, R37, R36, R105 ;  /* 0x0000002425697239 */ /* 0x000fe20000001469 */
[C---:B------:R-:W-:Y:S01]  /*7980*/  IMAD R44, R70.reuse, R48, RZ ;  /* 0x00000030462c7224 */ /* 0x040fe200078e02ff */
[----:B------:R-:W-:Y:S01]  /*7990*/  SHF.R.S32.HI R74, RZ, 0x18, R74 ;  /* 0x00000018ff4a7819 */ /* 0x000fe2000001144a */
[----:B------:R-:W-:Y:S01]  /*79a0*/  IMAD.SHL.U32 R76, R95, 0x100, RZ ;  /* 0x000001005f4c7824 */ /* 0x000fe200078e00ff */
[----:B------:R-:W-:Y:S01]  /*79b0*/  I2IP.S8.S32.SAT R106, R47, R42, RZ ;  /* 0x0000002a2f6a7239 */ /* 0x000fe200000014ff */
[----:B------:R-:W-:Y:S01]  /*79c0*/  IMAD R45, R70, R49, RZ ;  /* 0x00000031462d7224 */ /* 0x000fe200078e02ff */
[----:B------:R-:W-:Y:S01]  /*79d0*/  PRMT R75, R96, 0x8880, RZ ;  /* 0x00008880604b7816 */ /* 0x000fe200000000ff */
[----:B------:R-:W-:Y:S01]  /*79e0*/  IMAD R44, R73, R72, R44 ;  /* 0x00000048492c7224 */ /* 0x000fe200078e022c */
[----:B------:R-:W-:Y:S01]  /*79f0*/  SHF.R.S32.HI R73, RZ, 0x18, R76 ;  /* 0x00000018ff497819 */ /* 0x000fe2000001144c */
[----:B------:R-:W-:Y:S01]  /*7a00*/  IMAD R46, R70, R50, RZ ;  /* 0x00000032462e7224 */ /* 0x000fe200078e02ff */
[----:B------:R-:W-:Y:S01]  /*7a10*/  I2IP.S8.S32.SAT R106, R41, R40, R106 ;  /* 0x00000028296a7239 */ /* 0x000fe2000000146a */
[----:B------:R-:W-:Y:S01]  /*7a20*/  IMAD R45, R74, R72, R45 ;  /* 0x000000484a2d7224 */ /* 0x000fe200078e022d */
[----:B------:R-:W-:Y:S01]  /*7a30*/  SHF.R.S32.HI R74, RZ, 0x18, R95 ;  /* 0x00000018ff4a7819 */ /* 0x000fe2000001145f */
[----:B------:R-:W-:Y:S01]  /*7a40*/  IMAD R51, R70, R51, RZ ;  /* 0x0000003346337224 */ /* 0x000fe200078e02ff */
[----:B------:R-:W-:Y:S01]  /*7a50*/  SHF.L.U32 R76, R96, 0x8, RZ ;  /* 0x00000008604c7819 */ /* 0x000fe200000006ff */
[----:B------:R-:W-:Y:S02]  /*7a60*/  IMAD R48, R70, R52, RZ ;  /* 0x0000003446307224 */ /* 0x000fe400078e02ff */
[-C--:B------:R-:W-:Y:S01]  /*7a70*/  IMAD R46, R73, R72.reuse, R46 ;  /* 0x00000048492e7224 */ /* 0x080fe200078e022e */
[----:B------:R-:W-:Y:S01]  /*7a80*/  SHF.R.S32.HI R73, RZ, 0x18, R77 ;  /* 0x00000018ff497819 */ /* 0x000fe2000001144d */
[-C--:B------:R-:W-:Y:S01]  /*7a90*/  IMAD R51, R74, R72.reuse, R51 ;  /* 0x000000484a337224 */ /* 0x080fe200078e0233 */
[----:B------:R-:W-:Y:S01]  /*7aa0*/  SHF.R.S32.HI R74, RZ, 0x18, R96 ;  /* 0x00000018ff4a7819 */ /* 0x000fe20000011460 */
[----:B------:R-:W-:Y:S01]  /*7ab0*/  IMAD R49, R70, R53, RZ ;  /* 0x0000003546317224 */ /* 0x000fe200078e02ff */
[----:B------:R-:W-:Y:S01]  /*7ac0*/  SHF.L.U32 R77, R98, 0x8, RZ ;  /* 0x00000008624d7819 */ /* 0x000fe200000006ff */
[----:B------:R-:W-:Y:S01]  /*7ad0*/  IMAD R48, R75, R72, R48 ;  /* 0x000000484b307224 */ /* 0x000fe200078e0230 */
[----:B------:R-:W-:Y:S01]  /*7ae0*/  SHF.R.S32.HI R75, RZ, 0x18, R76 ;  /* 0x00000018ff4b7819 */ /* 0x000fe2000001144c */
[C---:B------:R-:W-:Y:S01]  /*7af0*/  IMAD R50, R70.reuse, R54, RZ ;  /* 0x0000003646327224 */ /* 0x040fe200078e02ff */
[----:B------:R-:W-:Y:S01]  /*7b00*/  I2IP.S8.S32.SAT R107, R51, R46, RZ ;  /* 0x0000002e336b7239 */ /* 0x000fe200000014ff */
[C---:B------:R-:W-:Y:S01]  /*7b10*/  IMAD R55, R70.reuse, R55, RZ ;  /* 0x0000003746377224 */ /* 0x040fe200078e02ff */
[----:B------:R-:W-:Y:S01]  /*7b20*/  SHF.L.U32 R76, R97, 0x10, RZ ;  /* 0x00000010614c7819 */ /* 0x000fe200000006ff */
[----:B------:R-:W-:Y:S01]  /*7b30*/  IMAD R49, R73, R72, R49 ;  /* 0x0000004849317224 */ /* 0x000fe200078e0231 */
[----:B------:R-:W-:Y:S01]  /*7b40*/  PRMT R73, R97, 0x8880, RZ ;  /* 0x0000888061497816 */ /* 0x000fe200000000ff */
[----:B------:R-:W-:Y:S01]  /*7b50*/  IMAD R52, R70, R56, RZ ;  /* 0x0000003846347224 */ /* 0x000fe200078e02ff */
[----:B------:R-:W-:Y:S01]  /*7b60*/  I2IP.S8.S32.SAT R107, R45, R44, R107 ;  /* 0x0000002c2d6b7239 */ /* 0x000fe2000000146b */
[-C--:B------:R-:W-:Y:S01]  /*7b70*/  IMAD R50, R75, R72.reuse, R50 ;  /* 0x000000484b327224 */ /* 0x080fe200078e0232 */
[----:B------:R-:W-:Y:S01]  /*7b80*/  PRMT R75, R98, 0x8880, RZ ;  /* 0x00008880624b7816 */ /* 0x000fe200000000ff */
[-C--:B------:R-:W-:Y:S01]  /*7b90*/  IMAD R55, R74, R72.reuse, R55 ;  /* 0x000000484a377224 */ /* 0x080fe200078e0237 */
[----:B------:R-:W-:Y:S01]  /*7ba0*/  SHF.R.S32.HI R74, RZ, 0x18, R76 ;  /* 0x00000018ff4a7819 */ /* 0x000fe2000001144c */
[----:B------:R-:W-:Y:S01]  /*7bb0*/  IMAD R52, R73, R72, R52 ;  /* 0x0000004849347224 */ /* 0x000fe200078e0234 */
[----:B------:R-:W-:Y:S01]  /*7bc0*/  SHF.L.U32 R73, R97, 0x8, RZ ;  /* 0x0000000861497819 */ /* 0x000fe200000006ff */
[C---:B------:R-:W-:Y:S01]  /*7bd0*/  IMAD R53, R70.reuse, R57, RZ ;  /* 0x0000003946357224 */ /* 0x040fe200078e02ff */
[----:B------:R1:W-:Y:S01]  /*7be0*/  STS.128 [R156+0x4200], R104 ;  /* 0x004200689c007388 */ /* 0x0003e20000000c00 */
[----:B------:R-:W-:Y:S01]  /*7bf0*/  IMAD R54, R70, R58, RZ ;  /* 0x0000003a46367224 */ /* 0x000fe200078e02ff */
[----:B------:R-:W-:Y:S01]  /*7c00*/  SHF.R.S32.HI R73, RZ, 0x18, R73 ;  /* 0x00000018ff497819 */ /* 0x000fe20000011449 */
[----:B------:R-:W-:Y:S01]  /*7c10*/  IMAD R53, R74, R72, R53 ;  /* 0x000000484a357224 */ /* 0x000fe200078e0235 */
[----:B------:R-:W-:Y:S01]  /*7c20*/  SHF.L.U32 R76, R98, 0x10, RZ ;  /* 0x00000010624c7819 */ /* 0x000fe200000006ff */
[C---:B------:R-:W-:Y:S01]  /*7c30*/  IMAD R59, R70.reuse, R59, RZ ;  /* 0x0000003b463b7224 */ /* 0x040fe200078e02ff */
[----:B------:R-:W-:Y:S01]  /*7c40*/  SHF.R.S32.HI R74, RZ, 0x18, R97 ;  /* 0x00000018ff4a7819 */ /* 0x000fe20000011461 */
[C---:B------:R-:W-:Y:S01]  /*7c50*/  IMAD R56, R70.reuse, R60, RZ ;  /* 0x0000003c46387224 */ /* 0x040fe200078e02ff */
[----:B------:R-:W-:Y:S01]  /*7c60*/  I2IP.S8.S32.SAT R108, R55, R50, RZ ;  /* 0x00000032376c7239 */ /* 0x000fe200000014ff */
[----:B------:R-:W-:Y:S01]  /*7c70*/  IMAD R54, R73, R72, R54 ;  /* 0x0000004849367224 */ /* 0x000fe200078e0236 */
[----:B------:R-:W-:Y:S01]  /*7c80*/  SHF.R.S32.HI R76, RZ, 0x18, R76 ;  /* 0x00000018ff4c7819 */ /* 0x000fe2000001144c */
[----:B------:R-:W-:Y:S01]  /*7c90*/  IMAD R57, R70, R61, RZ ;  /* 0x0000003d46397224 */ /* 0x000fe200078e02ff */
[----:B------:R-:W-:Y:S01]  /*7ca0*/  I2IP.S8.S32.SAT R108, R49, R48, R108 ;  /* 0x00000030316c7239 */ /* 0x000fe2000000146c */
[----:B------:R-:W-:Y:S01]  /*7cb0*/  IMAD R59, R74, R72, R59 ;  /* 0x000000484a3b7224 */ /* 0x000fe200078e023b */
[----:B------:R-:W-:Y:S01]  /*7cc0*/  SHF.R.S32.HI R77, RZ, 0x18, R77 ;  /* 0x00000018ff4d7819 */ /* 0x000fe2000001144d */
[----:B------:R-:W-:Y:S01]  /*7cd0*/  IMAD R58, R70, R62, RZ ;  /* 0x0000003e463a7224 */ /* 0x000fe200078e02ff */
[----:B------:R-:W-:Y:S01]  /*7ce0*/  SHF.R.S32.HI R73, RZ, 0x18, R98 ;  /* 0x00000018ff497819 */ /* 0x000fe20000011462 */
[----:B------:R-:W-:Y:S01]  /*7cf0*/  IMAD R56, R75, R72, R56 ;  /* 0x000000484b387224 */ /* 0x000fe200078e0238 */
[----:B------:R-:W-:Y:S01]  /*7d00*/  I2IP.S8.S32.SAT R109, R59, R54, RZ ;  /* 0x000000363b6d7239 */ /* 0x000fe200000014ff */
[----:B------:R-:W-:Y:S01]  /*7d10*/  IMAD R57, R76, R72, R57 ;  /* 0x000000484c397224 */ /* 0x000fe200078e0239 */
[C---:B------:R-:W-:Y:S01]  /*7d20*/  PRMT R75, R99.reuse, 0x8880, RZ ;  /* 0x00008880634b7816 */ /* 0x040fe200000000ff */
[----:B------:R-:W-:Y:S01]  /*7d30*/  IMAD.U32 R74, R99, 0x10000, RZ ;  /* 0x00010000634a7824 */ /* 0x000fe200078e00ff */
[----:B------:R-:W-:Y:S01]  /*7d40*/  I2IP.S8.S32.SAT R109, R53, R52, R109 ;  /* 0x00000034356d7239 */ /* 0x000fe2000000146d */
[C---:B------:R-:W-:Y:S01]  /*7d50*/  IMAD R63, R70.reuse, R63, RZ ;  /* 0x0000003f463f7224 */ /* 0x040fe200078e02ff */
[----:B------:R-:W-:Y:S01]  /*7d60*/  SHF.R.S32.HI R76, RZ, 0x18, R99 ;  /* 0x00000018ff4c7819 */ /* 0x000fe20000011463 */
[----:B------:R-:W-:Y:S01]  /*7d70*/  IMAD R58, R77, R72, R58 ;  /* 0x000000484d3a7224 */ /* 0x000fe200078e023a */
[----:B------:R-:W-:Y:S01]  /*7d80*/  SHF.L.U32 R77, R99, 0x8, RZ ;  /* 0x00000008634d7819 */ /* 0x000fe200000006ff */
[C---:B------:R-:W-:Y:S01]  /*7d90*/  IMAD R60, R70.reuse, R64, RZ ;  /* 0x00000040463c7224 */ /* 0x040fe200078e02ff */
[----:B------:R-:W-:Y:S01]  /*7da0*/  SHF.R.S32.HI R74, RZ, 0x18, R74 ;  /* 0x00000018ff4a7819 */ /* 0x000fe2000001144a */
[C---:B------:R-:W-:Y:S01]  /*7db0*/  IMAD R61, R70.reuse, R65, RZ ;  /* 0x00000041463d7224 */ /* 0x040fe200078e02ff */
[----:B------:R-:W-:Y:S01]  /*7dc0*/  SHF.R.S32.HI R77, RZ, 0x18, R77 ;  /* 0x00000018ff4d7819 */ /* 0x000fe2000001144d */
[-C--:B------:R-:W-:Y:S02]  /*7dd0*/  IMAD R63, R73, R72.reuse, R63 ;  /* 0x00000048493f7224 */ /* 0x080fe400078e023f */
[----:B------:R-:W-:Y:S02]  /*7de0*/  IMAD R60, R75, R72, R60 ;  /* 0x000000484b3c7224 */ /* 0x000fe400078e023c */
[----:B------:R-:W-:Y:S01]  /*7df0*/  IMAD R62, R70, R66, RZ ;  /* 0x00000042463e7224 */ /* 0x000fe200078e02ff */
[----:B------:R-:W-:Y:S01]  /*7e00*/  I2IP.S8.S32.SAT R110, R63, R58, RZ ;  /* 0x0000003a3f6e7239 */ /* 0x000fe200000014ff */
[----:B------:R-:W-:Y:S02]  /*7e10*/  IMAD R61, R74, R72, R61 ;  /* 0x000000484a3d7224 */ /* 0x000fe400078e023d */
[----:B------:R-:W-:Y:S01]  /*7e20*/  IMAD R67, R70, R67, RZ ;  /* 0x0000004346437224 */ /* 0x000fe200078e02ff */
[----:B------:R-:W-:Y:S01]  /*7e30*/  I2IP.S8.S32.SAT R110, R57, R56, R110 ;  /* 0x00000038396e7239 */ /* 0x000fe2000000146e */
[-C--:B------:R-:W-:Y:S02]  /*7e40*/  IMAD R62, R77, R72.reuse, R62 ;  /* 0x000000484d3e7224 */ /* 0x080fe400078e023e */
[----:B------:R-:W-:Y:S05]  /*7e50*/  IMAD R67, R76, R72, R67 ;  /* 0x000000484c437224 */ /* 0x000fea00078e0243 */
[----:B------:R-:W-:Y:S04]  /*7e60*/  I2IP.S8.S32.SAT R111, R67, R62, RZ ;  /* 0x0000003e436f7239 */ /* 0x000fe800000014ff */
[----:B------:R-:W-:Y:S05]  /*7e70*/  I2IP.S8.S32.SAT R111, R61, R60, R111 ;  /* 0x0000003c3d6f7239 */ /* 0x000fea000000146f */
[----:B------:R1:W-:Y:S01]  /*7e80*/  STS.128 [R155+0x4200], R108 ;  /* 0x0042006c9b007388 */ /* 0x0003e20000000c00 */
[----:B------:R-:W-:Y:S01]  /*7e90*/  @!PT LDS RZ, [RZ] ;  /* 0x00000000fffff984 */ /* 0x000fe20000000800 */
[----:B------:R-:W-:Y:S01]  /*7ea0*/  @!PT LDS RZ, [RZ] ;  /* 0x00000000fffff984 */ /* 0x000fe20000000800 */
[----:B------:R-:W-:Y:S01]  /*7eb0*/  @!PT LDS RZ, [RZ] ;  /* 0x00000000fffff984 */ /* 0x000fe20000000800 */
[----:B------:R-:W-:Y:S01]  /*7ec0*/  @!PT LDS RZ, [RZ] ;  /* 0x00000000fffff984 */ /* 0x000fe20000000800 */
[----:B------:R2:W-:Y:S07]  /*7ed0*/  MEMBAR.ALL.CTA ;  /* 0x0000000000007992 */ /* 0x0005ee0000008000 */
[----:B--2---:R-:W2:Y:S02]  /*7ee0*/  FENCE.VIEW.ASYNC.S ;  /* 0x00000000000073c6 */ /* 0x004ea40000000000 */
[----:B--2---:R-:W-:Y:S06]  /*7ef0*/  BAR.SYNC.DEFER_BLOCKING 0x1, 0x80 ;  /* 0x0042000000007b1d */ /* 0x004fec0000010000 */
[----:B------:R-:W-:Y:S05]  /*7f00*/  @P0 BRA `(.L_x_126) ;  /* 0x0000000000280947 */ /* 0x000fea0003800000 */
[----:B------:R-:W2:Y:S01]  /*7f10*/  LDCU.64 UR6, c[0x0][0x348] ;  /* 0x00006900ff0677ac */ /* 0x000ea20008000a00 */
[----:B------:R-:W-:Y:S01]  /*7f20*/  UIADD3 UR4, UPT, UPT, UR44, 0x4200, URZ ;  /* 0x000042002c047890 */ /* 0x000fe2000fffe0ff */
[----:B------:R-:W-:Y:S05]  /*7f30*/  UMOV UR51, UR36 ;  /* 0x0000002400337c82 */ /* 0x000fea0008000000 */
[----:B------:R-:W-:Y:S04]  /*7f40*/  MOV R153, UR4 ;  /* 0x0000000400997c02 */ /* 0x000fe80008000f00 */
[----:B------:R-:W-:Y:S01]  /*7f50*/  R2UR UR48, R153 ;  /* 0x00000000993072ca */ /* 0x000fe200000e0000 */
[----:B--2---:R-:W-:Y:S04]  /*7f60*/  UIADD3 UR4, UP0, UPT, UR6, 0x680, URZ ;  /* 0x0000068006047890 */ /* 0x004fe8000ff1e0ff */
[----:B------:R-:W-:Y:S09]  /*7f70*/  UIADD3.X UR5, UPT, UPT, URZ, UR7, URZ, UP0, !UPT ;  /* 0x00000007ff057290 */ /* 0x000ff200087fe4ff */
[----:B------:R2:W-:Y:S01]  /*7f80*/  UTMASTG.3D [UR48], [UR4] ;  /* 0x00000030040073b5 */ /* 0x0005e20008010000 */
[----:B------:R0:W-:Y:S01]  /*7f90*/  UTMACMDFLUSH ;  /* 0x00000000000079b7 */ /* 0x0001e20000000000 */
[----:B--2---:R-:W-:Y:S04]  /*7fa0*/  DEPBAR.LE SB0, 0x1 ;  /* 0x000080400000791a */ /* 0x004fe80000000000 */
.L_x_126:
[----:B------:R-:W-:Y:S05]  /*7fb0*/  BSYNC.RECONVERGENT B0 ;  /* 0x0000000000007941 */ /* 0x000fea0003800200 */
.L_x_125:
[----:B------:R-:W-:Y:S06]  /*7fc0*/  BAR.SYNC.DEFER_BLOCKING 0x1, 0x80 ;  /* 0x0042000000007b1d */ /* 0x000fec0000010000 */
[----:B------:R-:W2:Y:S01]  /*7fd0*/  @P6 SYNCS.PHASECHK.TRANS64.TRYWAIT P0, [R114+URZ+0x100], R115 ;  /* 0x00010073720065a7 */ /* 0x000ea200080011ff */
[----:B------:R-:W-:Y:S01]  /*7fe0*/  BSSY B1, `(.L_x_127) ;  /* 0x0000023000017945 */ /* 0x000fe20003800000 */
[----:B--2---:R-:W-:Y:S03]  /*7ff0*/  @P6 SEL R78, RZ, 0x1, !P0 ;  /* 0x00000001ff4e6807 */ /* 0x004fe60004000000 */
[----:B------:R-:W-:Y:S05]  /*8000*/  @!P6 BRA `(.L_x_128) ;  /* 0x000000000080e947 */ /* 0x000fea0003800000 */
[----:B------:R-:W-:Y:S01]  /*8010*/  ISETP.NE.AND P1, PT, R79, RZ, PT ;  /* 0x000000ff4f00720c */ /* 0x000fe20003f25270 */
[----:B------:R-:W-:Y:S01]  /*8020*/  BSSY B0, `(.L_x_129) ;  /* 0x000000a000007945 */ /* 0x000fe20003800000 */
[----:B------:R-:W-:Y:S11]  /*8030*/  ISETP.NE.AND P0, PT, R78, RZ, PT ;  /* 0x000000ff4e00720c */ /* 0x000ff60003f05270 */
[----:B------:R-:W-:Y:S04]  /*8040*/  @P1 IMAD R113, R148, 0x2000, R113 ;  /* 0x0000200094711824 */ /* 0x000fe800078e0271 */
[--C-:B------:R-:W-:Y:S01]  /*8050*/  @P1 IMAD.IADD R112, R112, 0x1, R113.reuse ;  /* 0x0000000170701824 */ /* 0x100fe200078e0271 */
[----:B------:R-:W-:Y:S01]  /*8060*/  @P1 IADD3 R2, PT, PT, R152, R113, RZ ;  /* 0x0000007198021210 */ /* 0x000fe20007ffe0ff */
[----:B------:R-:W-:Y:S01]  /*8070*/  @P1 IMAD.IADD R0, R151, 0x1, R113 ;  /* 0x0000000197001824 */ /* 0x000fe200078e0271 */
[----:B------:R-:W-:Y:S06]  /*8080*/  @P0 BRA `(.L_x_130) ;  /* 0x00000000000c0947 */ /* 0x000fec0003800000 */
[----:B------:R-:W-:Y:S04]  /*8090*/  SHF.L.U32 R3, R146, 0x1f, RZ ;  /* 0x0000001f92037819 */ /* 0x000fe800000006ff */
[----:B------:R-:W2:Y:S02]  /*80a0*/  SYNCS.PHASECHK.TRANS64.TRYWAIT P0, [R114+URZ+0x100], R3 ;  /* 0x00010003720075a7 */ /* 0x000ea400080011ff */
[----:B--2---:R-:W-:Y:S05]  /*80b0*/  @!P0 BRA `(.L_x_131) ;  /* 0x00000024006c8947 */ /* 0x004fea0003800000 */
.L_x_130:
[----:B------:R-:W-:Y:S05]  /*80c0*/  BSYNC B0 ;  /* 0x0000000000007941 */ /* 0x000fea0003800000 */
.L_x_129:
[----:B------:R-:W-:Y:S01]  /*80d0*/  ISETP.NE.AND P0, PT, R79, RZ, PT ;  /* 0x000000ff4f00720c */ /* 0x000fe20003f05270 */
[----:B--2---:R-:W-:Y:S02]  /*80e0*/  VIADD R114, R114, 0x110 ;  /* 0x0000011072727836 */ /* 0x004fe40000000000 */
[----:B------:R-:W-:Y:S02]  /*80f0*/  IMAD.U32 R3, RZ, RZ, UR46 ;  /* 0x0000002eff037e24 */ /* 0x000fe4000f8e00ff */
[----:B------:R-:W-:Y:S03]  /*8100*/  VIADD R148, R148, 0x1 ;  /* 0x0000000194947836 */ /* 0x000fe60000000000 */
[----:B------:R-:W-:Y:S05]  /*8110*/  PRMT R3, R3, 0x654, R114 ;  /* 0x0000065403037816 */ /* 0x000fea0000000072 */
[----:B------:R2:W3:Y:S04]  /*8120*/  @P0 LDS.128 R80, [R113+0x200] ;  /* 0x0002000071500984 */ /* 0x0004e80000000c00 */
[----:B------:R2:W4:Y:S04]  /*8130*/  @P0 LDS.128 R84, [R2+0x200] ;  /* 0x0002000002540984 */ /* 0x0005280000000c00 */
        /* <DEDUP_REMOVED lines=9> */
[----:B------:R-:W-:Y:S01]  /*81d0*/  SEL R148, R148, RZ, P0 ;  /* 0x000000ff94947207 */ /* 0x000fe20000000000 */
[----:B-----5:R5:W-:Y:S02]  /*81e0*/  SYNCS.ARRIVE.TRANS64.RED.A1T0 RZ, [R3+URZ], RZ ;  /* 0x000000ff03ff79a7 */ /* 0x020be400081004ff */
[----:B-----5:R-:W-:Y:S04]  /*81f0*/  SEL R3, RZ, 0x1, P0 ;  /* 0x00000001ff037807 */ /* 0x020fe80000000000 */
[----:B--234-:R-:W-:Y:S02]  /*8200*/  LOP3.LUT R146, R146, R3, RZ, 0x3c, !PT ;  /* 0x0000000392927212 */ /* 0x01cfe400078e3cff */
.L_x_128:
[----:B------:R-:W-:Y:S05]  /*8210*/  BSYNC B1 ;  /* 0x0000000000017941 */ /* 0x000fea0003800000 */
.L_x_127:
[----:B------:R-:W-:Y:S05]  /*8220*/  VIADD R0, R71, 0x40 ;  /* 0x0000004047007836 */ /* 0x000fea0000000000 */
[----:B------:R-:W-:Y:S04]  /*8230*/  SHF.R.U32.HI R0, RZ, 0x15, R0 ;  /* 0x00000015ff007819 */ /* 0x000fe80000011600 */
[----:B------:R-:W-:Y:S11]  /*8240*/  LOP3.LUT P0, RZ, R0, 0x3, R141, 0x48, !PT ;  /* 0x0000000300ff7812 */ /* 0x000ff6000780488d */
[----:B------:R-:W-:Y:S02]  /*8250*/  @!UPT UIADD3 URZ, UPT, UPT, URZ, URZ, URZ ;  /* 0x000000fffffff290 */ /* 0x000fe4000fffe0ff */
        /* <DEDUP_REMOVED lines=8> */
[----:B------:R-:W5:Y:S01]  /*82e0*/  LDCU.64 UR4, c[0x4][0x10] ;  /* 0x01000200ff0477ac */ /* 0x000f620008000a00 */
[----:B--2---:R-:W-:Y:S01]  /*82f0*/  MOV R5, UR9 ;  /* 0x0000000900057c02 */ /* 0x004fe20008000f00 */
[----:B------:R-:W-:Y:S01]  /*8300*/  IMAD.U32 R4, RZ, RZ, UR8 ;  /* 0x00000008ff047e24 */ /* 0x000fe2000f8e00ff */
[----:B---3--:R-:W-:Y:S01]  /*8310*/  MOV R7, UR7 ;  /* 0x0000000700077c02 */ /* 0x008fe20008000f00 */
[----:B------:R-:W-:Y:S01]  /*8320*/  IMAD.U32 R6, RZ, RZ, UR6 ;  /* 0x00000006ff067e24 */ /* 0x000fe2000f8e00ff */
[----:B-----5:R-:W-:Y:S01]  /*8330*/  MOV R11, UR5 ;  /* 0x00000005000b7c02 */ /* 0x020fe20008000f00 */
[----:B------:R-:W-:Y:S02]  /*8340*/  IMAD.U32 R10, RZ, RZ, UR4 ;  /* 0x00000004ff0a7e24 */ /* 0x000fe4000f8e00ff */
[----:B------:R-:W-:Y:S07]  /*8350*/  LEPC R20, `(.L_x_132) ;  /* 0x000000001014794e */ /* 0x000fee0000000000 */
[----:B-1--4-:R-:W-:Y:S05]  /*8360*/  CALL.ABS.NOINC R2 ;  /* 0x0000000002007343 */ /* 0x012fea0003c00000 */
.L_x_132:
[----:B------:R-:W-:Y:S01]  /*8370*/  ISETP.NE.AND P0, PT, R154, RZ, PT ;  /* 0x000000ff9a00720c */ /* 0x000fe20003f05270 */
[----:B------:R-:W-:Y:S05]  /*8380*/  WARPSYNC.ALL ;  /* 0x0000000000007948 */ /* 0x000fea0003800000 */
[----:B------:R-:W-:Y:S01]  /*8390*/  R2UR UR4, R71 ;  /* 0x00000000470472ca */ /* 0x000fe200000e0000 */
[----:B------:R-:W-:Y:S01]  /*83a0*/  IMAD.U32 R130, R82, 0x10000, RZ ;  /* 0x0001000052827824 */ /* 0x000fe200078e00ff */
[C---:B------:R-:W-:Y:S01]  /*83b0*/  SHF.L.U32 R75, R80.reuse, 0x10, RZ ;  /* 0x00000010504b7819 */ /* 0x040fe200000006ff */
[----:B------:R-:W-:Y:S01]  /*83c0*/  IMAD.U32 R115, R87, 0x10000, RZ ;  /* 0x0001000057737824 */ /* 0x000fe200078e00ff */
[----:B------:R-:W-:Y:S01]  /*83d0*/  PRMT R73, R80, 0x8880, RZ ;  /* 0x0000888050497816 */ /* 0x000fe200000000ff */
[----:B-1----:R-:W-:Y:S01]  /*83e0*/  IMAD.U32 R104, R96, 0x10000, RZ ;  /* 0x0001000060687824 */ /* 0x002fe200078e00ff */
[----:B------:R-:W-:Y:S01]  /*83f0*/  SHF.L.U32 R74, R80, 0x8, RZ ;  /* 0x00000008504a7819 */ /* 0x000fe200000006ff */
[----:B------:R-:W-:Y:S01]  /*8400*/  IMAD.SHL.U32 R123, R84, 0x100, RZ ;  /* 0x00000100547b7824 */ /* 0x000fe200078e00ff */
[----:B------:R-:W-:Y:S01]  /*8410*/  SHF.R.S32.HI R75, RZ, 0x18, R75 ;  /* 0x00000018ff4b7819 */ /* 0x000fe2000001144b */
[----:B------:R-:W-:Y:S01]  /*8420*/  IMAD.SHL.U32 R108, R93, 0x100, RZ ;  /* 0x000001005d6c7824 */ /* 0x000fe200078e00ff */
[----:B------:R-:W-:Y:S01]  /*8430*/  SHF.R.S32.HI R74, RZ, 0x18, R74 ;  /* 0x00000018ff4a7819 */ /* 0x000fe2000001144a */
[----:B------:R-:W-:Y:S01]  /*8440*/  BSSY.RECONVERGENT B0, `(.L_x_133) ;  /* 0x0000122000007945 */ /* 0x000fe20003800200 */
[----:B------:R-:W-:Y:S01]  /*8450*/  SHF.R.S32.HI R76, RZ, 0x18, R80 ;  /* 0x00000018ff4c7819 */ /* 0x000fe20000011450 */
[----:B------:R-:W1:Y:S01]  /*8460*/  LDTM.x64 R4, tmem[UR4+0x40] ;  /* 0x00004004000479ee */ /* 0x000e620008340000 */
[----:B------:R-:W-:Y:S01]  /*8470*/  NOP ;  /* 0x0000000000007918 */ /* 0x000fe20000000000 */
[----:B------:R-:W-:Y:S02]  /*8480*/  IADD3 R144, PT, PT, R144, 0x170, RZ ;  /* 0x0000017090907810 */ /* 0x000fe40007ffe0ff */
[C---:B------:R-:W-:Y:S02]  /*8490*/  PRMT R134, R81.reuse, 0x8880, RZ ;  /* 0x0000888051867816 */ /* 0x040fe400000000ff */
[----:B------:R-:W-:Y:S02]  /*84a0*/  LOP3.LUT R144, R144, 0xfefffff8, RZ, 0xc0, !PT ;  /* 0xfefffff890907812 */ /* 0x000fe400078ec0ff */
[----:B------:R-:W-:Y:S02]  /*84b0*/  SHF.L.U32 R133, R81, 0x10, RZ ;  /* 0x0000001051857819 */ /* 0x000fe400000006ff */
[----:B-1----:R1:W-:Y:S01]  /*84c0*/  SYNCS.ARRIVE.TRANS64.RED.A1T0 RZ, [R144+URZ], RZ ;  /* 0x000000ff90ff79a7 */ /* 0x0023e200081004ff */
[----:B------:R-:W-:Y:S02]  /*84d0*/  PRMT R131, R82, 0x8880, RZ ;  /* 0x0000888052837816 */ /* 0x000fe400000000ff */
[----:B------:R-:W-:Y:S02]  /*84e0*/  SHF.R.S32.HI R77, RZ, 0x18, R81 ;  /* 0x00000018ff4d7819 */ /* 0x000fe40000011451 */
[C---:B------:R-:W-:Y:S02]  /*84f0*/  PRMT R128, R83.reuse, 0x8880, RZ ;  /* 0x0000888053807816 */ /* 0x040fe400000000ff */
[----:B------:R-:W-:Y:S02]  /*8500*/  SHF.R.S32.HI R78, RZ, 0x18, R82 ;  /* 0x00000018ff4e7819 */ /* 0x000fe40000011452 */
[----:B------:R-:W-:Y:S02]  /*8510*/  SHF.L.U32 R127, R83, 0x10, RZ ;  /* 0x00000010537f7819 */ /* 0x000fe400000006ff */
[----:B------:R-:W-:Y:S02]  /*8520*/  PRMT R125, R84, 0x8880, RZ ;  /* 0x00008880547d7816 */ /* 0x000fe400000000ff */
[----:B------:R-:W-:Y:S01]  /*8530*/  SHF.R.S32.HI R79, RZ, 0x18, R83 ;  /* 0x00000018ff4f7819 */ /* 0x000fe20000011453 */
[C---:B------:R-:W-:Y:S01]  /*8540*/  IMAD R0, R70.reuse, R4, RZ ;  /* 0x0000000446007224 */ /* 0x040fe200078e02ff */
[----:B------:R-:W-:Y:S01]  /*8550*/  SHF.R.S32.HI R4, RZ, 0x18, R133 ;  /* 0x00000018ff047819 */ /* 0x000fe20000011485 */
[----:B------:R-:W-:Y:S01]  /*8560*/  IMAD R2, R70, R5, RZ ;  /* 0x0000000546027224 */ /* 0x000fe200078e02ff */
[----:B------:R-:W-:Y:S01]  /*8570*/  SHF.L.U32 R124, R84, 0x10, RZ ;  /* 0x00000010547c7819 */ /* 0x000fe200000006ff */
[C---:B------:R-:W-:Y:S01]  /*8580*/  IMAD R3, R70.reuse, R6, RZ ;  /* 0x0000000646037224 */ /* 0x040fe200078e02ff */
[----:B------:R-:W-:Y:S01]  /*8590*/  PRMT R122, R85, 0x8880, RZ ;  /* 0x00008880557a7816 */ /* 0x000fe200000000ff */
[-C--:B------:R-:W-:Y:S01]  /*85a0*/  IMAD R0, R73, R72.reuse, R0 ;  /* 0x0000004849007224 */ /* 0x080fe200078e0200 */
[----:B------:R-:W-:Y:S01]  /*85b0*/  SHF.L.U32 R121, R85, 0x10, RZ ;  /* 0x0000001055797819 */ /* 0x000fe200000006ff */
[----:B------:R-:W-:Y:S01]  /*85c0*/  IMAD R7, R70, R7, RZ ;  /* 0x0000000746077224 */ /* 0x000fe200078e02ff */
[C---:B------:R-:W-:Y:S01]  /*85d0*/  PRMT R119, R86.reuse, 0x8880, RZ ;  /* 0x0000888056777816 */ /* 0x040fe200000000ff */
[-C--:B------:R-:W-:Y:S01]  /*85e0*/  IMAD R2, R75, R72.reuse, R2 ;  /* 0x000000484b027224 */ /* 0x080fe200078e0202 */
[----:B------:R-:W-:Y:S01]  /*85f0*/  SHF.L.U32 R118, R86, 0x10, RZ ;  /* 0x0000001056767819 */ /* 0x000fe200000006ff */
[-C--:B------:R-:W-:Y:S01]  /*8600*/  IMAD R3, R74, R72.reuse, R3 ;  /* 0x000000484a037224 */ /* 0x080fe200078e0203 */
[----:B------:R-:W-:Y:S01]  /*8610*/  PRMT R116, R87, 0x8880, RZ ;  /* 0x0000888057747816 */ /* 0x000fe200000000ff */
[----:B------:R-:W-:Y:S01]  /*8620*/  IMAD R7, R76, R72, R7 ;  /* 0x000000484c077224 */ /* 0x000fe200078e0207 */
[----:B------:R-:W-:Y:S01]  /*8630*/  PRMT R113, R92, 0x8880, RZ ;  /* 0x000088805c717816 */ /* 0x000fe200000000ff */
[----:B------:R-:W-:Y:S01]  /*8640*/  IMAD R8, R70, R8, RZ ;  /* 0x0000000846087224 */ /* 0x000fe200078e02ff */
[----:B------:R-:W-:Y:S01]  /*8650*/  SHF.L.U32 R112, R92, 0x10, RZ ;  /* 0x000000105c707819 */ /* 0x000fe200000006ff */
[C---:B------:R-:W-:Y:S01]  /*8660*/  IMAD R9, R70.reuse, R9, RZ ;  /* 0x0000000946097224 */ /* 0x040fe200078e02ff */
[----:B------:R-:W-:Y:S01]  /*8670*/  I2IP.S8.S32.SAT R159, R7, R3, RZ ;  /* 0x00000003079f7239 */ /* 0x000fe200000014ff */
[C---:B------:R-:W-:Y:S01]  /*8680*/  IMAD R10, R70.reuse, R10, RZ ;  /* 0x0000000a460a7224 */ /* 0x040fe200078e02ff */
[----:B------:R-:W-:Y:S01]  /*8690*/  MOV R3, R134 ;  /* 0x0000008600037202 */ /* 0x000fe20000000f00 */
[C---:B------:R-:W-:Y:S01]  /*86a0*/  IMAD R7, R70.reuse, R20, RZ ;  /* 0x0000001446077224 */ /* 0x040fe200078e02ff */
[----:B------:R-:W-:Y:S01]  /*86b0*/  PRMT R110, R93, 0x8880, RZ ;  /* 0x000088805d6e7816 */ /* 0x000fe200000000ff */
[----:B------:R-:W-:Y:S01]  /*86c0*/  IMAD R11, R70, R11, RZ ;  /* 0x0000000b460b7224 */ /* 0x000fe200078e02ff */
[----:B------:R-:W-:Y:S01]  /*86d0*/  SHF.R.S32.HI R89, RZ, 0x18, R92 ;  /* 0x00000018ff597819 */ /* 0x000fe2000001145c */
[-C--:B------:R-:W-:Y:S01]  /*86e0*/  IMAD R8, R3, R72.reuse, R8 ;  /* 0x0000004803087224 */ /* 0x080fe200078e0208 */
[----:B------:R-:W-:Y:S01]  /*86f0*/  MOV R3, R131 ;  /* 0x0000008300037202 */ /* 0x000fe20000000f00 */
[----:B------:R-:W-:Y:S01]  /*8700*/  IMAD R9, R4, R72, R9 ;  /* 0x0000004804097224 */ /* 0x000fe200078e0209 */
[----:B------:R-:W-:Y:S01]  /*8710*/  SHF.R.S32.HI R4, RZ, 0x18, R130 ;  /* 0x00000018ff047819 */ /* 0x000fe20000011482 */
[C---:B------:R-:W-:Y:S01]  /*8720*/  IMAD R20, R70.reuse, R25, RZ ;  /* 0x0000001946147224 */ /* 0x040fe200078e02ff */
[----:B------:R-:W-:Y:S01]  /*8730*/  SHF.L.U32 R109, R93, 0x10, RZ ;  /* 0x000000105d6d7819 */ /* 0x000fe200000006ff */
[----:B------:R-:W-:Y:S01]  /*8740*/  IMAD R25, R70, R30, RZ ;  /* 0x0000001e46197224 */ /* 0x000fe200078e02ff */
[----:B------:R-:W-:Y:S01]  /*8750*/  PRMT R107, R94, 0x8880, RZ ;  /* 0x000088805e6b7816 */ /* 0x000fe200000000ff */
[C---:B------:R-:W-:Y:S01]  /*8760*/  IMAD R12, R70.reuse, R12, RZ ;  /* 0x0000000c460c7224 */ /* 0x040fe200078e02ff */
[----:B------:R-:W-:Y:S01]  /*8770*/  SHF.R.S32.HI R91, RZ, 0x18, R93 ;  /* 0x00000018ff5b7819 */ /* 0x000fe2000001145d */
[----:B------:R-:W-:Y:S01]  /*8780*/  IMAD R6, R70, R19, RZ ;  /* 0x0000001346067224 */ /* 0x000fe200078e02ff */
[----:B------:R-:W-:Y:S01]  /*8790*/  SHF.L.U32 R105, R94, 0x10, RZ ;  /* 0x000000105e697819 */ /* 0x000fe200000006ff */
[C---:B------:R-:W-:Y:S01]  /*87a0*/  IMAD R30, R70.reuse, R35, RZ ;  /* 0x00000023461e7224 */ /* 0x040fe200078e02ff */
[C---:B------:R-:W-:Y:S01]  /*87b0*/  PRMT R101, R95.reuse, 0x8880, RZ ;  /* 0x000088805f657816 */ /* 0x040fe200000000ff */
[C---:B------:R-:W-:Y:S01]  /*87c0*/  IMAD R19, R70.reuse, R24, RZ ;  /* 0x0000001846137224 */ /* 0x040fe200078e02ff */
[----:B------:R-:W-:Y:S01]  /*87d0*/  SHF.R.S32.HI R93, RZ, 0x18, R94 ;  /* 0x00000018ff5d7819 */ /* 0x000fe2000001145e */
[C---:B------:R-:W-:Y:S01]  /*87e0*/  IMAD R35, R70.reuse, R40, RZ ;  /* 0x0000002846237224 */ /* 0x040fe200078e02ff */
[----:B------:R-:W-:Y:S01]  /*87f0*/  SHF.L.U32 R100, R95, 0x10, RZ ;  /* 0x000000105f647819 */ /* 0x000fe200000006ff */
[----:B------:R-:W-:Y:S01]  /*8800*/  IMAD R13, R70, R13, RZ ;  /* 0x0000000d460d7224 */ /* 0x000fe200078e02ff */
[----:B------:R-:W-:Y:S01]  /*8810*/  PRMT R106, R96, 0x8880, RZ ;  /* 0x00008880606a7816 */ /* 0x000fe200000000ff */
[C---:B------:R-:W-:Y:S01]  /*8820*/  IMAD R24, R70.reuse, R29, RZ ;  /* 0x0000001d46187224 */ /* 0x040fe200078e02ff */
[----:B------:R-:W-:Y:S01]  /*8830*/  SHF.R.S32.HI R73, RZ, 0x18, R96 ;  /* 0x00000018ff497819 */ /* 0x000fe20000011460 */
[C---:B------:R-:W-:Y:S01]  /*8840*/  IMAD R40, R70.reuse, R45, RZ ;  /* 0x0000002d46287224 */ /* 0x040fe200078e02ff */
[----:B------:R-:W-:Y:S01]  /*8850*/  SHF.L.U32 R90, R97, 0x10, RZ ;  /* 0x00000010615a7819 */ /* 0x000fe200000006ff */
[C---:B------:R-:W-:Y:S01]  /*8860*/  IMAD R29, R70.reuse, R34, RZ ;  /* 0x00000022461d7224 */ /* 0x040fe200078e02ff */
[----:B------:R-:W-:Y:S01]  /*8870*/  SHF.R.S32.HI R75, RZ, 0x18, R97 ;  /* 0x00000018ff4b7819 */ /* 0x000fe20000011461 */
[C---:B------:R-:W-:Y:S01]  /*8880*/  IMAD R45, R70.reuse, R50, RZ ;  /* 0x00000032462d7224 */ /* 0x040fe200078e02ff */
[C---:B------:R-:W-:Y:S01]  /*8890*/  PRMT R80, R99.reuse, 0x8880, RZ ;  /* 0x0000888063507816 */ /* 0x040fe200000000ff */
[C---:B------:R-:W-:Y:S01]  /*88a0*/  IMAD R14, R70.reuse, R14, RZ ;  /* 0x0000000e460e7224 */ /* 0x040fe200078e02ff */
[----:B------:R-:W-:Y:S01]  /*88b0*/  SHF.L.U32 R76, R99, 0x10, RZ ;  /* 0x00000010634c7819 */ /* 0x000fe200000006ff */
[C---:B------:R-:W-:Y:S01]  /*88c0*/  IMAD R34, R70.reuse, R39, RZ ;  /* 0x0000002746227224 */ /* 0x040fe200078e02ff */
[----:B------:R-:W-:Y:S01]  /*88d0*/  SHF.L.U32 R132, R81, 0x8, RZ ;  /* 0x0000000851847819 */ /* 0x000fe200000006ff */
[C---:B------:R-:W-:Y:S01]  /*88e0*/  IMAD R50, R70.reuse, R55, RZ ;  /* 0x0000003746327224 */ /* 0x040fe200078e02ff */
[----:B------:R-:W-:Y:S01]  /*88f0*/  SHF.R.S32.HI R81, RZ, 0x18, R84 ;  /* 0x00000018ff517819 */ /* 0x000fe20000011454 */
[C---:B------:R-:W-:Y:S01]  /*8900*/  IMAD R39, R70.reuse, R44, RZ ;  /* 0x0000002c46277224 */ /* 0x040fe200078e02ff */
[----:B------:R-:W-:Y:S01]  /*8910*/  SHF.R.S32.HI R5, RZ, 0x18, R132 ;  /* 0x00000018ff057819 */ /* 0x000fe20000011484 */
[----:B------:R-:W-:Y:S01]  /*8920*/  IMAD R55, R70, R60, RZ ;  /* 0x0000003c46377224 */ /* 0x000fe200078e02ff */
[----:B------:R-:W-:Y:S01]  /*8930*/  SHF.L.U32 R84, R98, 0x10, RZ ;  /* 0x0000001062547819 */ /* 0x000fe200000006ff */
[----:B------:R-:W-:Y:S01]  /*8940*/  IMAD R15, R70, R15, RZ ;  /* 0x0000000f460f7224 */ /* 0x000fe200078e02ff */
[----:B------:R-:W-:Y:S01]  /*8950*/  SHF.L.U32 R129, R82, 0x8, RZ ;  /* 0x0000000852817819 */ /* 0x000fe200000006ff */
[-C--:B------:R-:W-:Y:S01]  /*8960*/  IMAD R10, R5, R72.reuse, R10 ;  /* 0x00000048050a7224 */ /* 0x080fe200078e020a */
[----:B------:R-:W-:Y:S01]  /*8970*/  SHF.L.U32 R126, R83, 0x8, RZ ;  /* 0x00000008537e7819 */ /* 0x000fe200000006ff */
[-C--:B------:R-:W-:Y:S01]  /*8980*/  IMAD R11, R77, R72.reuse, R11 ;  /* 0x000000484d0b7224 */ /* 0x080fe200078e020b */
[----:B------:R-:W-:Y:S01]  /*8990*/  SHF.R.S32.HI R5, RZ, 0x18, R129 ;  /* 0x00000018ff057819 */ /* 0x000fe20000011481 */
[-C--:B------:R-:W-:Y:S01]  /*89a0*/  IMAD R12, R3, R72.reuse, R12 ;  /* 0x00000048030c7224 */ /* 0x080fe200078e020c */
[----:B------:R-:W-:Y:S01]  /*89b0*/  SHF.R.S32.HI R83, RZ, 0x18, R85 ;  /* 0x00000018ff537819 */ /* 0x000fe20000011455 */
[----:B------:R-:W-:Y:S01]  /*89c0*/  IMAD R13, R4, R72, R13 ;  /* 0x00000048040d7224 */ /* 0x000fe200078e020d */
[----:B------:R-:W-:Y:S01]  /*89d0*/  SHF.L.U32 R120, R85, 0x8, RZ ;  /* 0x0000000855787819 */ /* 0x000fe200000006ff */
[C---:B------:R-:W-:Y:S01]  /*89e0*/  IMAD R44, R70.reuse, R49, RZ ;  /* 0x00000031462c7224 */ /* 0x040fe200078e02ff */
[----:B------:R-:W-:Y:S01]  /*89f0*/  SHF.R.S32.HI R85, RZ, 0x18, R86 ;  /* 0x00000018ff557819 */ /* 0x000fe20000011456 */
[C---:B------:R-:W-:Y:S01]  /*8a00*/  IMAD R60, R70.reuse, R65, RZ ;  /* 0x00000041463c7224 */ /* 0x040fe200078e02ff */
[----:B------:R-:W-:Y:S01]  /*8a10*/  I2IP.S8.S32.SAT R65, R11, R10, RZ ;  /* 0x0000000a0b417239 */ /* 0x000fe200000014ff */
[C---:B------:R-:W-:Y:S01]  /*8a20*/  IMAD R49, R70.reuse, R54, RZ ;  /* 0x0000003646317224 */ /* 0x040fe200078e02ff */
[----:B------:R-:W-:Y:S01]  /*8a30*/  SHF.R.S32.HI R11, RZ, 0x18, R127 ;  /* 0x00000018ff0b7819 */ /* 0x000fe2000001147f */
[----:B------:R-:W-:Y:S01]  /*8a40*/  IMAD R14, R5, R72, R14 ;  /* 0x00000048050e7224 */ /* 0x000fe200078e020e */
[----:B------:R-:W-:Y:S01]  /*8a50*/  I2IP.S8.S32.SAT R65, R9, R8, R65 ;  /* 0x0000000809417239 */ /* 0x000fe20000001441 */
[C---:B------:R-:W-:Y:S01]  /*8a60*/  IMAD R3, R70.reuse, R16, RZ ;  /* 0x0000001046037224 */ /* 0x040fe200078e02ff */
[----:B------:R-:W-:Y:S01]  /*8a70*/  SHF.R.S32.HI R9, RZ, 0x18, R124 ;  /* 0x00000018ff097819 */ /* 0x000fe2000001147c */
[----:B------:R-:W-:Y:S01]  /*8a80*/  IMAD R54, R70, R59, RZ ;  /* 0x0000003b46367224 */ /* 0x000fe200078e02ff */
[----:B------:R-:W-:Y:S01]  /*8a90*/  SHF.R.S32.HI R8, RZ, 0x18, R123 ;  /* 0x00000018ff087819 */ /* 0x000fe2000001147b */
[----:B------:R-:W-:Y:S01]  /*8aa0*/  IMAD.MOV.U32 R10, RZ, RZ, R128 ;  /* 0x000000ffff0a7224 */ /* 0x000fe200078e0080 */
[----:B------:R-:W-:Y:S01]  /*8ab0*/  SHF.L.U32 R117, R86, 0x8, RZ ;  /* 0x0000000856757819 */ /* 0x000fe200000006ff */
[----:B------:R-:W-:Y:S01]  /*8ac0*/  IMAD R59, R70, R64, RZ ;  /* 0x00000040463b7224 */ /* 0x000fe200078e02ff */
[----:B------:R-:W-:Y:S01]  /*8ad0*/  I2IP.S8.S32.SAT R64, R2, R0, R159 ;  /* 0x0000000002407239 */ /* 0x000fe2000000149f */
[----:B------:R-:W-:Y:S01]  /*8ae0*/  IMAD R15, R78, R72, R15 ;  /* 0x000000484e0f7224 */ /* 0x000fe200078e020f */
[----:B------:R-:W-:Y:S01]  /*8af0*/  MOV R2, R125 ;  /* 0x0000007d00027202 */ /* 0x000fe20000000f00 */
[C---:B------:R-:W-:Y:S01]  /*8b00*/  IMAD R4, R70.reuse, R17, RZ ;  /* 0x0000001146047224 */ /* 0x040fe200078e02ff */
        /* <DEDUP_REMOVED lines=8> */
[----:B------:R-:W-:Y:S01]  /*8b90*/  MOV R0, R122 ;  /* 0x0000007a00007202 */ /* 0x000fe20000000f00 */
[----:B------:R-:W-:Y:S01]  /*8ba0*/  IMAD R16, R70, R21, RZ ;  /* 0x0000001546107224 */ /* 0x000fe200078e02ff */
[----:B------:R-:W-:Y:S01]  /*8bb0*/  SHF.R.S32.HI R87, RZ, 0x18, R87 ;  /* 0x00000018ff577819 */ /* 0x000fe20000011457 */
[----:B------:R-:W-:Y:S01]  /*8bc0*/  IMAD R6, R79, R72, R6 ;  /* 0x000000484f067224 */ /* 0x000fe200078e0206 */
[----:B------:R-:W-:Y:S01]  /*8bd0*/  SHF.L.U32 R111, R92, 0x8, RZ ;  /* 0x000000085c6f7819 */ /* 0x000fe200000006ff */
[----:B------:R-:W-:Y:S01]  /*8be0*/  IMAD R17, R70, R22, RZ ;  /* 0x0000001646117224 */ /* 0x000fe200078e02ff */
[----:B------:R-:W-:Y:S01]  /*8bf0*/  PRMT R92, R97, 0x8880, RZ ;  /* 0x00008880615c7816 */ /* 0x000fe200000000ff */
[-C--:B------:R-:W-:Y:S01]  /*8c00*/  IMAD R7, R2, R72.reuse, R7 ;  /* 0x0000004802077224 */ /* 0x080fe200078e0207 */
[----:B------:R-:W-:Y:S01]  /*8c10*/  I2IP.S8.S32.SAT R5, R6, R5, RZ ;  /* 0x0000000506057239 */ /* 0x000fe200000014ff */
[----:B------:R-:W-:Y:S01]  /*8c20*/  IMAD R18, R70, R23, RZ ;  /* 0x0000001746127224 */ /* 0x000fe200078e02ff */
[----:B------:R-:W-:Y:S01]  /*8c30*/  SHF.R.S32.HI R2, RZ, 0x18, R120 ;  /* 0x00000018ff027819 */ /* 0x000fe20000011478 */
[-C--:B------:R-:W-:Y:S01]  /*8c40*/  IMAD R16, R9, R72.reuse, R16 ;  /* 0x0000004809107224 */ /* 0x080fe200078e0210 */
[----:B------:R-:W-:Y:S01]  /*8c50*/  SHF.R.S32.HI R9, RZ, 0x18, R121 ;  /* 0x00000018ff097819 */ /* 0x000fe20000011479 */
[----:B------:R-:W-:Y:S01]  /*8c60*/  IMAD R17, R8, R72, R17 ;  /* 0x0000004808117224 */ /* 0x000fe200078e0211 */
[----:B------:R-:W-:Y:S01]  /*8c70*/  SHF.L.U32 R102, R94, 0x8, RZ ;  /* 0x000000085e667819 */ /* 0x000fe200000006ff */
[C---:B------:R-:W-:Y:S01]  /*8c80*/  IMAD R22, R70.reuse, R27, RZ ;  /* 0x0000001b46167224 */ /* 0x040fe200078e02ff */
[----:B------:R-:W-:Y:S01]  /*8c90*/  SHF.L.U32 R94, R95, 0x8, RZ ;  /* 0x000000085f5e7819 */ /* 0x000fe200000006ff */
[----:B------:R-:W-:Y:S01]  /*8ca0*/  IMAD R27, R70, R32, RZ ;  /* 0x00000020461b7224 */ /* 0x000fe200078e02ff */
[----:B------:R-:W-:Y:S01]  /*8cb0*/  SHF.R.S32.HI R95, RZ, 0x18, R95 ;  /* 0x00000018ff5f7819 */ /* 0x000fe2000001145f */
[----:B------:R-:W-:Y:S01]  /*8cc0*/  IMAD R18, R81, R72, R18 ;  /* 0x0000004851127224 */ /* 0x000fe200078e0212 */
[----:B------:R-:W-:Y:S01]  /*8cd0*/  SHF.L.U32 R103, R96, 0x8, RZ ;  /* 0x0000000860677819 */ /* 0x000fe200000006ff */
[C---:B------:R-:W-:Y:S01]  /*8ce0*/  IMAD R32, R70.reuse, R37, RZ ;  /* 0x0000002546207224 */ /* 0x040fe200078e02ff */
[----:B------:R-:W-:Y:S01]  /*8cf0*/  SHF.L.U32 R88, R97, 0x8, RZ ;  /* 0x0000000861587819 */ /* 0x000fe200000006ff */
[----:B------:R-:W-:Y:S01]  /*8d00*/  IMAD R21, R70, R26, RZ ;  /* 0x0000001a46157224 */ /* 0x000fe200078e02ff */
[----:B------:R-:W-:Y:S01]  /*8d10*/  I2IP.S8.S32.SAT R17, R18, R17, RZ ;  /* 0x0000001112117239 */ /* 0x000fe200000014ff */
[----:B------:R-:W-:Y:S01]  /*8d20*/  IMAD R37, R70, R42, RZ ;  /* 0x0000002a46257224 */ /* 0x000fe200078e02ff */
[----:B------:R-:W-:Y:S01]  /*8d30*/  SHF.R.S32.HI R97, RZ, 0x18, R98 ;  /* 0x00000018ff617819 */ /* 0x000fe20000011462 */
[----:B------:R-:W-:Y:S01]  /*8d40*/  IMAD R19, R0, R72, R19 ;  /* 0x0000004800137224 */ /* 0x000fe200078e0213 */
[----:B------:R-:W-:Y:S01]  /*8d50*/  I2IP.S8.S32.SAT R16, R16, R7, R17 ;  /* 0x0000000710107239 */ /* 0x000fe20000001411 */
[C---:B------:R-:W-:Y:S01]  /*8d60*/  IMAD R42, R70.reuse, R47, RZ ;  /* 0x0000002f462a7224 */ /* 0x040fe200078e02ff */
[----:B------:R-:W-:Y:S01]  /*8d70*/  MOV R0, R119 ;  /* 0x0000007700007202 */ /* 0x000fe20000000f00 */
[C---:B------:R-:W-:Y:S01]  /*8d80*/  IMAD R47, R70.reuse, R52, RZ ;  /* 0x00000034462f7224 */ /* 0x040fe200078e02ff */
[----:B------:R-:W-:Y:S01]  /*8d90*/  SHF.L.U32 R74, R99, 0x8, RZ ;  /* 0x00000008634a7819 */ /* 0x000fe200000006ff */
[----:B------:R-:W-:Y:S01]  /*8da0*/  IMAD R20, R9, R72, R20 ;  /* 0x0000004809147224 */ /* 0x000fe200078e0214 */
[----:B------:R-:W-:Y:S01]  /*8db0*/  SHF.R.S32.HI R99, RZ, 0x18, R99 ;  /* 0x00000018ff637819 */ /* 0x000fe20000011463 */
[----:B------:R-:W-:Y:S01]  /*8dc0*/  IMAD R52, R70, R57, RZ ;  /* 0x0000003946347224 */ /* 0x000fe200078e02ff */
[----:B------:R-:W-:Y:S01]  /*8dd0*/  IADD3 R68, PT, PT, R68, 0x1, RZ ;  /* 0x0000000144447810 */ /* 0x000fe20007ffe0ff */
[C---:B------:R-:W-:Y:S02]  /*8de0*/  IMAD R23, R70.reuse, R28, RZ ;  /* 0x0000001c46177224 */ /* 0x040fe400078e02ff */
[----:B------:R-:W-:Y:S02]  /*8df0*/  IMAD R57, R70, R62, RZ ;  /* 0x0000003e46397224 */ /* 0x000fe400078e02ff */
[----:B------:R-:W-:Y:S01]  /*8e00*/  IMAD R21, R2, R72, R21 ;  /* 0x0000004802157224 */ /* 0x000fe200078e0215 */
[----:B------:R-:W-:Y:S01]  /*8e10*/  MOV R2, R116 ;  /* 0x0000007400027202 */ /* 0x000fe20000000f00 */
[----:B------:R-:W-:Y:S01]  /*8e20*/  IMAD R62, R70, R67, RZ ;  /* 0x00000043463e7224 */ /* 0x000fe200078e02ff */
[----:B------:R-:W-:Y:S01]  /*8e30*/  I2IP.S8.S32.SAT R67, R4, R3, R5 ;  /* 0x0000000304437239 */ /* 0x000fe20000001405 */
[-C--:B------:R-:W-:Y:S01]  /*8e40*/  IMAD R22, R83, R72.reuse, R22 ;  /* 0x0000004853167224 */ /* 0x080fe200078e0216 */
[----:B------:R-:W-:Y:S01]  /*8e50*/  SHF.R.S32.HI R3, RZ, 0x18, R118 ;  /* 0x00000018ff037819 */ /* 0x000fe20000011476 */
[-C--:B------:R-:W-:Y:S01]  /*8e60*/  IMAD R23, R0, R72.reuse, R23 ;  /* 0x0000004800177224 */ /* 0x080fe200078e0217 */
[----:B------:R-:W-:Y:S01]  /*8e70*/  SHF.R.S32.HI R0, RZ, 0x18, R117 ;  /* 0x00000018ff007819 */ /* 0x000fe20000011475 */
[----:B------:R-:W-:Y:S01]  /*8e80*/  IMAD R26, R70, R31, RZ ;  /* 0x0000001f461a7224 */ /* 0x000fe200078e02ff */
[----:B------:R-:W-:Y:S01]  /*8e90*/  I2IP.S8.S32.SAT R17, R22, R21, RZ ;  /* 0x0000001516117239 */ /* 0x000fe200000014ff */
[-C--:B------:R-:W-:Y:S01]  /*8ea0*/  IMAD R24, R3, R72.reuse, R24 ;  /* 0x0000004803187224 */ /* 0x080fe200078e0218 */
[----:B------:R-:W-:Y:S01]  /*8eb0*/  SHF.R.S32.HI R3, RZ, 0x18, R115 ;  /* 0x00000018ff037819 */ /* 0x000fe20000011473 */
[-C--:B------:R-:W-:Y:S01]  /*8ec0*/  IMAD R25, R0, R72.reuse, R25 ;  /* 0x0000004800197224 */ /* 0x080fe200078e0219 */
[----:B------:R-:W-:Y:S01]  /*8ed0*/  I2IP.S8.S32.SAT R17, R20, R19, R17 ;  /* 0x0000001314117239 */ /* 0x000fe20000001411 */
[----:B------:R-:W-:Y:S01]  /*8ee0*/  IMAD R28, R70, R33, RZ ;  /* 0x00000021461c7224 */ /* 0x000fe200078e02ff */
[----:B------:R-:W-:Y:S01]  /*8ef0*/  SHF.R.S32.HI R4, RZ, 0x18, R114 ;  /* 0x00000018ff047819 */ /* 0x000fe20000011472 */
[-C--:B------:R-:W-:Y:S02]  /*8f00*/  IMAD R26, R85, R72.reuse, R26 ;  /* 0x00000048551a7224 */ /* 0x080fe400078e021a */
[----:B------:R-:W-:Y:S01]  /*8f10*/  IMAD R27, R2, R72, R27 ;  /* 0x00000048021b7224 */ /* 0x000fe200078e021b */
[----:B------:R-:W-:Y:S01]  /*8f20*/  MOV R2, R110 ;  /* 0x0000006e00027202 */ /* 0x000fe20000000f00 */
[----:B------:R-:W-:Y:S01]  /*8f30*/  IMAD R28, R3, R72, R28 ;  /* 0x00000048031c7224 */ /* 0x000fe200078e021c */
[----:B------:R-:W-:Y:S01]  /*8f40*/  I2IP.S8.S32.SAT R18, R26, R25, RZ ;  /* 0x000000191a127239 */ /* 0x000fe200000014ff */
[----:B------:R-:W-:Y:S01]  /*8f50*/  IMAD R31, R70, R36, RZ ;  /* 0x00000024461f7224 */ /* 0x000fe200078e02ff */
[----:B------:R-:W-:Y:S01]  /*8f60*/  SHF.R.S32.HI R3, RZ, 0x18, R112 ;  /* 0x00000018ff037819 */ /* 0x000fe20000011470 */
[-C--:B------:R-:W-:Y:S01]  /*8f70*/  IMAD R29, R4, R72.reuse, R29 ;  /* 0x00000048041d7224 */ /* 0x080fe200078e021d */
[----:B------:R-:W-:Y:S01]  /*8f80*/  I2IP.S8.S32.SAT R18, R24, R23, R18 ;  /* 0x0000001718127239 */ /* 0x000fe20000001412 */
[----:B------:R-:W-:Y:S01]  /*8f90*/  IMAD.MOV.U32 R0, RZ, RZ, R113 ;  /* 0x000000ffff007224 */ /* 0x000fe200078e0071 */
[----:B------:R-:W-:Y:S01]  /*8fa0*/  SHF.R.S32.HI R4, RZ, 0x18, R108 ;  /* 0x00000018ff047819 */ /* 0x000fe2000001146c */
[-C--:B------:R-:W-:Y:S02]  /*8fb0*/  IMAD R30, R87, R72.reuse, R30 ;  /* 0x00000048571e7224 */ /* 0x080fe400078e021e */
[----:B------:R-:W-:Y:S01]  /*8fc0*/  IMAD R31, R0, R72, R31 ;  /* 0x00000048001f7224 */ /* 0x000fe200078e021f */
        /* <DEDUP_REMOVED lines=8> */
[----:B------:R-:W-:Y:S01]  /*9050*/  MOV R0, R107 ;  /* 0x0000006b00007202 */ /* 0x000fe20000000f00 */
[-C--:B------:R-:W-:Y:S02]  /*9060*/  IMAD R34, R89, R72.reuse, R34 ;  /* 0x0000004859227224 */ /* 0x080fe400078e0222 */
[-C--:B------:R-:W-:Y:S01]  /*9070*/  IMAD R35, R2, R72.reuse, R35 ;  /* 0x0000004802237224 */ /* 0x080fe200078e0223 */
[----:B------:R-:W-:Y:S01]  /*9080*/  MOV R2, R101 ;  /* 0x0000006500027202 */ /* 0x000fe20000000f00 */
[----:B------:R-:W-:Y:S01]  /*9090*/  IMAD R38, R70, R43, RZ ;  /* 0x0000002b46267224 */ /* 0x000fe200078e02ff */
[----:B------:R-:W-:Y:S01]  /*90a0*/  I2IP.S8.S32.SAT R33, R34, R33, RZ ;  /* 0x0000002122217239 */ /* 0x000fe200000014ff */
[-C--:B------:R-:W-:Y:S01]  /*90b0*/  IMAD R36, R3, R72.reuse, R36 ;  /* 0x0000004803247224 */ /* 0x080fe200078e0224 */
[----:B------:R-:W-:Y:S01]  /*90c0*/  SHF.R.S32.HI R3, RZ, 0x18, R105 ;  /* 0x00000018ff037819 */ /* 0x000fe20000011469 */
[-C--:B------:R-:W-:Y:S01]  /*90d0*/  IMAD R37, R4, R72.reuse, R37 ;  /* 0x0000004804257224 */ /* 0x080fe200078e0225 */
[----:B------:R-:W-:Y:S01]  /*90e0*/  I2IP.S8.S32.SAT R32, R32, R31, R33 ;  /* 0x0000001f20207239 */ /* 0x000fe20000001421 */
        /* <DEDUP_REMOVED lines=8> */
[----:B------:R-:W-:Y:S01]  /*9170*/  IMAD R43, R70, R48, RZ ;  /* 0x00000030462b7224 */ /* 0x000fe200078e02ff */
[----:B------:R-:W-:Y:S01]  /*9180*/  I2IP.S8.S32.SAT R33, R36, R35, R37 ;  /* 0x0000002324217239 */ /* 0x000fe20000001425 */
[----:B------:R-:W-:Y:S01]  /*9190*/  IMAD R41, R0, R72, R41 ;  /* 0x0000004800297224 */ /* 0x000fe200078e0229 */
[----:B------:R-:W-:Y:S01]  /*91a0*/  MOV R0, R106 ;  /* 0x0000006a00007202 */ /* 0x000fe20000000f00 */
[-C--:B------:R-:W-:Y:S02]  /*91b0*/  IMAD R42, R93, R72.reuse, R42 ;  /* 0x000000485d2a7224 */ /* 0x080fe400078e022a */
        /* <DEDUP_REMOVED lines=11> */
[-C--:B------:R-:W-:Y:S02]  /*9270*/  IMAD R47, R0, R72.reuse, R47 ;  /* 0x00000048002f7224 */ /* 0x080fe400078e022f */
[----:B------:R-:W-:Y:S01]  /*9280*/  IMAD R48, R3, R72, R48 ;  /* 0x0000004803307224 */ /* 0x000fe200078e0230 */
[----:B------:R-:W-:Y:S01]  /*9290*/  SHF.R.S32.HI R3, RZ, 0x18, R90 ;  /* 0x00000018ff037819 */ /* 0x000fe2000001145a */
[----:B------:R-:W-:Y:S01]  /*92a0*/  IMAD R51, R70, R56, RZ ;  /* 0x0000003846337224 */ /* 0x000fe200078e02ff */
[----:B------:R-:W-:Y:S01]  /*92b0*/  I2IP.S8.S32.SAT R35, R46, R45, RZ ;  /* 0x0000002d2e237239 */ /* 0x000fe200000014ff */
[-C--:B------:R-:W-:Y:S01]  /*92c0*/  IMAD R49, R2, R72.reuse, R49 ;  /* 0x0000004802317224 */ /* 0x080fe200078e0231 */
[----:B------:R-:W-:Y:S01]  /*92d0*/  SHF.R.S32.HI R2, RZ, 0x18, R88 ;  /* 0x00000018ff027819 */ /* 0x000fe20000011458 */
[----:B------:R-:W-:Y:S01]  /*92e0*/  IMAD.MOV.U32 R0, RZ, RZ, R92 ;  /* 0x000000ffff007224 */ /* 0x000fe200078e005c */
[----:B------:R-:W-:Y:S01]  /*92f0*/  I2IP.S8.S32.SAT R35, R44, R43, R35 ;  /* 0x0000002b2c237239 */ /* 0x000fe20000001423 */
[-C--:B------:R-:W-:Y:S02]  /*9300*/  IMAD R50, R73, R72.reuse, R50 ;  /* 0x0000004849327224 */ /* 0x080fe400078e0232 */
[----:B------:R-:W-:Y:S01]  /*9310*/  IMAD R51, R0, R72, R51 ;  /* 0x0000004800337224 */ /* 0x000fe200078e0233 */
[----:B------:R-:W-:Y:S01]  /*9320*/  MOV R0, R86 ;  /* 0x0000005600007202 */ /* 0x000fe20000000f00 */
[----:B------:R-:W-:Y:S01]  /*9330*/  IMAD R53, R70, R58, RZ ;  /* 0x0000003a46357224 */ /* 0x000fe200078e02ff */
[----:B------:R-:W-:Y:S01]  /*9340*/  I2IP.S8.S32.SAT R49, R50, R49, RZ ;  /* 0x0000003132317239 */ /* 0x000fe200000014ff */
[-C--:B------:R-:W-:Y:S01]  /*9350*/  IMAD R52, R3, R72.reuse, R52 ;  /* 0x0000004803347224 */ /* 0x080fe200078e0234 */
[----:B------:R-:W-:Y:S01]  /*9360*/  SHF.R.S32.HI R3, RZ, 0x18, R84 ;  /* 0x00000018ff037819 */ /* 0x000fe20000011454 */
[----:B------:R-:W-:Y:S01]  /*9370*/  IMAD R53, R2, R72, R53 ;  /* 0x0000004802357224 */ /* 0x000fe200078e0235 */
[----:B------:R-:W-:Y:S01]  /*9380*/  MOV R2, R80 ;  /* 0x0000005000027202 */ /* 0x000fe20000000f00 */
[----:B------:R-:W-:Y:S01]  /*9390*/  IMAD.SHL.U32 R82, R98, 0x100, RZ ;  /* 0x0000010062527824 */ /* 0x000fe200078e00ff */
[----:B------:R-:W-:Y:S01]  /*93a0*/  I2IP.S8.S32.SAT R48, R48, R47, R49 ;  /* 0x0000002f30307239 */ /* 0x000fe20000001431 */
[----:B------:R-:W-:Y:S02]  /*93b0*/  IMAD R54, R75, R72, R54 ;  /* 0x000000484b367224 */ /* 0x000fe400078e0236 */
[C---:B------:R-:W-:Y:S02]  /*93c0*/  IMAD R56, R70.reuse, R61, RZ ;  /* 0x0000003d46387224 */ /* 0x040fe400078e02ff */
[----:B------:R-:W-:Y:S01]  /*93d0*/  IMAD R61, R70, R66, RZ ;  /* 0x00000042463d7224 */ /* 0x000fe200078e02ff */
[----:B------:R-:W-:Y:S01]  /*93e0*/  I2IP.S8.S32.SAT R66, R13, R12, R14 ;  /* 0x0000000c0d427239 */ /* 0x000fe2000000140e */
[-C--:B------:R-:W-:Y:S01]  /*93f0*/  IMAD R55, R0, R72.reuse, R55 ;  /* 0x0000004800377224 */ /* 0x080fe200078e0237 */
[----:B------:R-:W-:Y:S01]  /*9400*/  SHF.R.S32.HI R0, RZ, 0x18, R82 ;  /* 0x00000018ff007819 */ /* 0x000fe20000011452 */
[-C--:B------:R-:W-:Y:S01]  /*9410*/  IMAD R56, R3, R72.reuse, R56 ;  /* 0x0000004803387224 */ /* 0x080fe200078e0238 */
[----:B------:R-:W-:Y:S01]  /*9420*/  I2IP.S8.S32.SAT R49, R54, R53, RZ ;  /* 0x0000003536317239 */ /* 0x000fe200000014ff */
[----:B------:R1:W-:Y:S01]  /*9430*/  STS.128 [R135+UR44+0x6200], R64 ;  /* 0x0062004087007988 */ /* 0x0003e20008000c2c */
[----:B------:R-:W-:Y:S01]  /*9440*/  IMAD R58, R70, R63, RZ ;  /* 0x0000003f463a7224 */ /* 0x000fe200078e02ff */
[----:B------:R-:W-:Y:S01]  /*9450*/  SHF.R.S32.HI R3, RZ, 0x18, R76 ;  /* 0x00000018ff037819 */ /* 0x000fe2000001144c */
[-C--:B------:R-:W-:Y:S01]  /*9460*/  IMAD R57, R0, R72.reuse, R57 ;  /* 0x0000004800397224 */ /* 0x080fe200078e0239 */
[----:B------:R-:W-:Y:S01]  /*9470*/  I2IP.S8.S32.SAT R49, R52, R51, R49 ;  /* 0x0000003334317239 */ /* 0x000fe20000001431 */
[-C--:B------:R-:W-:Y:S02]  /*9480*/  IMAD R58, R97, R72.reuse, R58 ;  /* 0x00000048613a7224 */ /* 0x080fe400078e023a */
[-C--:B------:R-:W-:Y:S01]  /*9490*/  IMAD R59, R2, R72.reuse, R59 ;  /* 0x00000048023b7224 */ /* 0x080fe200078e023b */
[----:B------:R1:W-:Y:S01]  /*94a0*/  STS.128 [R157+0x6200], R16 ;  /* 0x006200109d007388 */ /* 0x0003e20000000c00 */
[-C--:B------:R-:W-:Y:S01]  /*94b0*/  IMAD R60, R3, R72.reuse, R60 ;  /* 0x00000048033c7224 */ /* 0x080fe200078e023c */
[----:B------:R-:W-:Y:S01]  /*94c0*/  I2IP.S8.S32.SAT R50, R58, R57, RZ ;  /* 0x000000393a327239 */ /* 0x000fe200000014ff */
[-C--:B------:R-:W-:Y:S02]  /*94d0*/  IMAD R61, R4, R72.reuse, R61 ;  /* 0x00000048043d7224 */ /* 0x080fe400078e023d */
[----:B------:R-:W-:Y:S01]  /*94e0*/  IMAD R62, R99, R72, R62 ;  /* 0x00000048633e7224 */ /* 0x000fe200078e023e */
[----:B------:R-:W-:Y:S02]  /*94f0*/  I2IP.S8.S32.SAT R50, R56, R55, R50 ;  /* 0x0000003738327239 */ /* 0x000fe40000001432 */
[----:B------:R1:W-:Y:S02]  /*9500*/  STS.128 [R156+0x6200], R32 ;  /* 0x006200209c007388 */ /* 0x0003e40000000c00 */
        /* <DEDUP_REMOVED lines=12> */
[----:B------:R-:W-:Y:S02]  /*95d0*/  UIADD3 UR9, UPT, UPT, UR49, 0x40, URZ ;  /* 0x0000004031097890 */ /* 0x000fe4000fffe0ff */
[----:B------:R-:W-:Y:S01]  /*95e0*/  UIADD3 UR8, UPT, UPT, UR44, 0x6200, URZ ;  /* 0x000062002c087890 */ /* 0x000fe2000fffe0ff */
[----:B------:R-:W-:Y:S01]  /*95f0*/  UMOV UR10, UR50 ;  /* 0x00000032000a7c82 */ /* 0x000fe20008000000 */
[----:B------:R-:W-:Y:S01]  /*9600*/  UMOV UR11, UR36 ;  /* 0x00000024000b7c82 */ /* 0x000fe20008000000 */
[----:B--2---:R-:W-:Y:S04]  /*9610*/  UIADD3 UR4, UP0, UPT, UR6, 0x680, URZ ;  /* 0x0000068006047890 */ /* 0x004fe8000ff1e0ff */
[----:B------:R-:W-:Y:S09]  /*9620*/  UIADD3.X UR5, UPT, UPT, URZ, UR7, URZ, UP0, !UPT ;  /* 0x00000007ff057290 */ /* 0x000ff200087fe4ff */
[----:B------:R2:W-:Y:S01]  /*9630*/  UTMASTG.3D [UR8], [UR4] ;  /* 0x00000008040073b5 */ /* 0x0005e20008010000 */
[----:B------:R0:W-:Y:S01]  /*9640*/  UTMACMDFLUSH ;  /* 0x00000000000079b7 */ /* 0x0001e20000000000 */
[----:B--2---:R-:W-:Y:S04]  /*9650*/  DEPBAR.LE SB0, 0x1 ;  /* 0x000080400000791a */ /* 0x004fe80000000000 */
.L_x_134:
[----:B------:R-:W-:Y:S05]  /*9660*/  BSYNC.RECONVERGENT B0 ;  /* 0x0000000000007941 */ /* 0x000fea0003800200 */
.L_x_133:
[----:B------:R-:W-:Y:S01]  /*9670*/  R2UR UR4, R142 ;  /* 0x000000008e0472ca */ /* 0x000fe200000e0000 */
[----:B------:R-:W-:Y:S01]  /*9680*/  BAR.SYNC.DEFER_BLOCKING 0x1, 0x80 ;  /* 0x0042000000007b1d */ /* 0x000fe20000010000 */
[----:B------:R-:W-:Y:S01]  /*9690*/  ISETP.NE.AND P0, PT, R145, 0x2, PT ;  /* 0x000000029100780c */ /* 0x000fe20003f05270 */
[----:B------:R-:W-:Y:S01]  /*96a0*/  UISETP.NE.AND UP0, UPT, UR45, URZ, UPT ;  /* 0x000000ff2d00728c */ /* 0x000fe2000bf05270 */
[C---:B------:R-:W-:Y:S01]  /*96b0*/  ISETP.NE.AND P1, PT, R68.reuse, 0x4, PT ;  /* 0x000000044400780c */ /* 0x040fe20003f25270 */
[----:B------:R-:W-:Y:S01]  /*96c0*/  UIADD3 UR20, UPT, UPT, UR37, UR63, URZ ;  /* 0x0000003f25147290 */ /* 0x000fe2000fffe0ff */
[----:B------:R-:W-:Y:S02]  /*96d0*/  SEL R2, RZ, 0x1, P0 ;  /* 0x00000001ff027807 */ /* 0x000fe40000000000 */
[----:B------:R-:W-:Y:S02]  /*96e0*/  SEL R0, RZ, 0x1, P1 ;  /* 0x00000001ff007807 */ /* 0x000fe40000800000 */
[----:B------:R-:W-:Y:S02]  /*96f0*/  LOP3.LUT R147, R147, R2, RZ, 0x3c, !PT ;  /* 0x0000000293937212 */ /* 0x000fe400078e3cff */
[----:B------:R-:W-:Y:S01]  /*9700*/  LOP3.LUT R149, R149, R0, RZ, 0x3c, !PT ;  /* 0x0000000095957212 */ /* 0x000fe200078e3cff */
[----:B------:R-:W-:Y:S01]  /*9710*/  UIADD3 UR16, UPT, UPT, UR38, UR4, URZ ;  /* 0x0000000426107290 */ /* 0x000fe2000fffe0ff */
[----:B------:R-:W-:Y:S02]  /*9720*/  SEL R145, R145, RZ, P0 ;  /* 0x000000ff91917207 */ /* 0x000fe40000000000 */
[----:B------:R-:W-:Y:S01]  /*9730*/  SEL R68, R68, RZ, P1 ;  /* 0x000000ff44447207 */ /* 0x000fe20000800000 */
[----:B------:R-:W-:Y:S01]  /*9740*/  UMOV UR36, UR59 ;  /* 0x0000003b00247c82 */ /* 0x000fe20008000000 */
[----:B------:R-:W-:Y:S07]  /*9750*/  BRA.U UP0, `(.L_x_135) ;  /* 0xffffffc500287547 */ /* 0x000fee000b83ffff */
[----:B------:R-:W-:Y:S05]  /*9760*/  EXIT ;  /* 0x000000000000794d */ /* 0x000fea0003800000 */
.L_x_25:
[----:B--2---:R2:W3:Y:S02]  /*9770*/  SYNCS.PHASECHK.TRANS64.TRYWAIT P0, [R3+URZ+0x1a0], R2 ;  /* 0x0001a002030075a7 */ /* 0x0044e400080011ff */
[----:B---3--:R-:W-:Y:S05]  /*9780*/  @!P0 NANOSLEEP.SYNCS 0x989680 ;  /* 0x009896800000895d */ /* 0x008fea0003900000 */
[----:B------:R-:W3:Y:S02]  /*9790*/  @!P0 SYNCS.PHASECHK.TRANS64 P0, [R3+URZ+0x1a0], R2 ;  /* 0x0001a002030085a7 */ /* 0x000ee400080010ff */
[----:B---3--:R-:W-:Y:S05]  /*97a0*/  @!P0 BRA `(.L_x_25) ;  /* 0xfffffffc00f08947 */ /* 0x008fea000383ffff */
[----:B------:R-:W-:Y:S05]  /*97b0*/  BRA `(.L_x_136) ;  /* 0xffffff8400007947 */ /* 0x000fea000383ffff */
.L_x_28:
[----:B-1----:R-:W-:-:S07]  /*97c0*/  MOV R0, UR33 ;  /* 0x0000002100007c02 */ /* 0x002fce0008000f00 */
.L_x_137:
[----:B-1----:R1:W2:Y:S02]  /*97d0*/  SYNCS.PHASECHK.TRANS64.TRYWAIT P0, [R0+URZ+0x80], R3 ;  /* 0x00008003000075a7 */ /* 0x0022a400080011ff */
[----:B--2---:R-:W-:Y:S05]  /*97e0*/  @!P0 NANOSLEEP.SYNCS 0x989680 ;  /* 0x009896800000895d */ /* 0x004fea0003900000 */
[----:B------:R-:W2:Y:S02]  /*97f0*/  @!P0 SYNCS.PHASECHK.TRANS64 P0, [R0+URZ+0x80], R3 ;  /* 0x00008003000085a7 */ /* 0x000ea400080010ff */
[----:B--2---:R-:W-:Y:S05]  /*9800*/  @!P0 BRA `(.L_x_137) ;  /* 0xfffffffc00f08947 */ /* 0x004fea000383ffff */
[----:B------:R-:W-:Y:S05]  /*9810*/  BRA `(.L_x_27) ;  /* 0xffffff8400587947 */ /* 0x000fea000383ffff */
.L_x_35:
[----:B-1----:R-:W-:-:S07]  /*9820*/  MOV R0, UR17 ;  /* 0x0000001100007c02 */ /* 0x002fce0008000f00 */
.L_x_138:
[----:B-1----:R1:W2:Y:S02]  /*9830*/  SYNCS.PHASECHK.TRANS64.TRYWAIT P0, [R0+URZ+0x80], R3 ;  /* 0x00008003000075a7 */ /* 0x0022a400080011ff */
[----:B--2---:R-:W-:Y:S05]  /*9840*/  @!P0 NANOSLEEP.SYNCS 0x989680 ;  /* 0x009896800000895d */ /* 0x004fea0003900000 */
[----:B------:R-:W2:Y:S02]  /*9850*/  @!P0 SYNCS.PHASECHK.TRANS64 P0, [R0+URZ+0x80], R3 ;  /* 0x00008003000085a7 */ /* 0x000ea400080010ff */
[----:B--2---:R-:W-:Y:S05]  /*9860*/  @!P0 BRA `(.L_x_138) ;  /* 0xfffffffc00f08947 */ /* 0x004fea000383ffff */
[----:B------:R-:W-:Y:S05]  /*9870*/  BRA `(.L_x_34) ;  /* 0xffffff8800187947 */ /* 0x000fea000383ffff */
.L_x_40:
[----:B-1----:R1:W2:Y:S02]  /*9880*/  SYNCS.PHASECHK.TRANS64.TRYWAIT P0, [R3+URZ+0x130], R0 ;  /* 0x00013000030075a7 */ /* 0x0022a400080011ff */
[----:B--2---:R-:W-:Y:S05]  /*9890*/  @!P0 NANOSLEEP.SYNCS 0x989680 ;  /* 0x009896800000895d */ /* 0x004fea0003900000 */
[----:B------:R-:W2:Y:S02]  /*98a0*/  @!P0 SYNCS.PHASECHK.TRANS64 P0, [R3+URZ+0x130], R0 ;  /* 0x00013000030085a7 */ /* 0x000ea400080010ff */
[----:B--2---:R-:W-:Y:S05]  /*98b0*/  @!P0 BRA `(.L_x_40) ;  /* 0xfffffffc00f08947 */ /* 0x004fea000383ffff */
[----:B------:R-:W-:Y:S05]  /*98c0*/  BRA `(.L_x_139) ;  /* 0xffffff8800c07947 */ /* 0x000fea000383ffff */
.L_x_44:
[----:B-1----:R-:W-:-:S07]  /*98d0*/  MOV R0, UR4 ;  /* 0x0000000400007c02 */ /* 0x002fce0008000f00 */
.L_x_140:
[----:B-1----:R1:W2:Y:S02]  /*98e0*/  SYNCS.PHASECHK.TRANS64.TRYWAIT P0, [R0+URZ], R3 ;  /* 0x00000003000075a7 */ /* 0x0022a400080011ff */
[----:B--2---:R-:W-:Y:S05]  /*98f0*/  @!P0 NANOSLEEP.SYNCS 0x989680 ;  /* 0x009896800000895d */ /* 0x004fea0003900000 */
[----:B------:R-:W2:Y:S02]  /*9900*/  @!P0 SYNCS.PHASECHK.TRANS64 P0, [R0+URZ], R3 ;  /* 0x00000003000085a7 */ /* 0x000ea400080010ff */
[----:B--2---:R-:W-:Y:S05]  /*9910*/  @!P0 BRA `(.L_x_140) ;  /* 0xfffffffc00f08947 */ /* 0x004fea000383ffff */
[----:B------:R-:W-:Y:S05]  /*9920*/  BRA `(.L_x_141) ;  /* 0xffffff9000687947 */ /* 0x000fea000383ffff */
.L_x_45:
[----:B------:R-:W-:-:S07]  /*9930*/  MOV R0, UR5 ;  /* 0x0000000500007c02 */ /* 0x000fce0008000f00 */
.L_x_142:
[----:B-1----:R1:W2:Y:S02]  /*9940*/  SYNCS.PHASECHK.TRANS64.TRYWAIT P0, [R0+URZ], R3 ;  /* 0x00000003000075a7 */ /* 0x0022a400080011ff */
[----:B--2---:R-:W-:Y:S05]  /*9950*/  @!P0 NANOSLEEP.SYNCS 0x989680 ;  /* 0x009896800000895d */ /* 0x004fea0003900000 */
[----:B------:R-:W2:Y:S02]  /*9960*/  @!P0 SYNCS.PHASECHK.TRANS64 P0, [R0+URZ], R3 ;  /* 0x00000003000085a7 */ /* 0x000ea400080010ff */
[----:B--2---:R-:W-:Y:S05]  /*9970*/  @!P0 BRA `(.L_x_142) ;  /* 0xfffffffc00f08947 */ /* 0x004fea000383ffff */
[----:B------:R-:W-:Y:S05]  /*9980*/  BRA `(.L_x_143) ;  /* 0xffffff9000747947 */ /* 0x000fea000383ffff */
.L_x_46:
[----:B------:R-:W-:-:S07]  /*9990*/  MOV R0, UR5 ;  /* 0x0000000500007c02 */ /* 0x000fce0008000f00 */
.L_x_144:
[----:B-1----:R1:W2:Y:S02]  /*99a0*/  SYNCS.PHASECHK.TRANS64.TRYWAIT P0, [R0+URZ], R3 ;  /* 0x00000003000075a7 */ /* 0x0022a400080011ff */
[----:B--2---:R-:W-:Y:S05]  /*99b0*/  @!P0 NANOSLEEP.SYNCS 0x989680 ;  /* 0x009896800000895d */ /* 0x004fea0003900000 */
[----:B------:R-:W2:Y:S02]  /*99c0*/  @!P0 SYNCS.PHASECHK.TRANS64 P0, [R0+URZ], R3 ;  /* 0x00000003000085a7 */ /* 0x000ea400080010ff */
[----:B--2---:R-:W-:Y:S05]  /*99d0*/  @!P0 BRA `(.L_x_144) ;  /* 0xfffffffc00f08947 */ /* 0x004fea000383ffff */
[----:B------:R-:W-:Y:S05]  /*99e0*/  BRA `(.L_x_145) ;  /* 0xffffff9000807947 */ /* 0x000fea000383ffff */
.L_x_47:
[----:B------:R-:W-:-:S07]  /*99f0*/  MOV R0, UR5 ;  /* 0x0000000500007c02 */ /* 0x000fce0008000f00 */
.L_x_146:
[----:B-1----:R1:W2:Y:S02]  /*9a00*/  SYNCS.PHASECHK.TRANS64.TRYWAIT P0, [R0+URZ], R3 ;  /* 0x00000003000075a7 */ /* 0x0022a400080011ff */
[----:B--2---:R-:W-:Y:S05]  /*9a10*/  @!P0 NANOSLEEP.SYNCS 0x989680 ;  /* 0x009896800000895d */ /* 0x004fea0003900000 */
[----:B------:R-:W2:Y:S02]  /*9a20*/  @!P0 SYNCS.PHASECHK.TRANS64 P0, [R0+URZ], R3 ;  /* 0x00000003000085a7 */ /* 0x000ea400080010ff */
[----:B--2---:R-:W-:Y:S05]  /*9a30*/  @!P0 BRA `(.L_x_146) ;  /* 0xfffffffc00f08947 */ /* 0x004fea000383ffff */
[----:B------:R-:W-:Y:S05]  /*9a40*/  BRA `(.L_x_147) ;  /* 0xffffff90008c7947 */ /* 0x000fea000383ffff */
.L_x_48:
[----:B------:R-:W-:-:S07]  /*9a50*/  MOV R0, UR5 ;  /* 0x0000000500007c02 */ /* 0x000fce0008000f00 */
.L_x_148:
[----:B-1----:R1:W2:Y:S02]  /*9a60*/  SYNCS.PHASECHK.TRANS64.TRYWAIT P0, [R0+URZ], R3 ;  /* 0x00000003000075a7 */ /* 0x0022a400080011ff */
[----:B--2---:R-:W-:Y:S05]  /*9a70*/  @!P0 NANOSLEEP.SYNCS 0x989680 ;  /* 0x009896800000895d */ /* 0x004fea0003900000 */
[----:B------:R-:W2:Y:S02]  /*9a80*/  @!P0 SYNCS.PHASECHK.TRANS64 P0, [R0+URZ], R3 ;  /* 0x00000003000085a7 */ /* 0x000ea400080010ff */
[----:B--2---:R-:W-:Y:S05]  /*9a90*/  @!P0 BRA `(.L_x_148) ;  /* 0xfffffffc00f08947 */ /* 0x004fea000383ffff */
[----:B------:R-:W-:Y:S05]  /*9aa0*/  BRA `(.L_x_149) ;  /* 0xffffff9000987947 */ /* 0x000fea000383ffff */
.L_x_49:
[----:B------:R-:W-:-:S07]  /*9ab0*/  MOV R0, UR5 ;  /* 0x0000000500007c02 */ /* 0x000fce0008000f00 */
.L_x_150:
[----:B-1----:R1:W2:Y:S02]  /*9ac0*/  SYNCS.PHASECHK.TRANS64.TRYWAIT P0, [R0+URZ], R3 ;  /* 0x00000003000075a7 */ /* 0x0022a400080011ff */
[----:B--2---:R-:W-:Y:S05]  /*9ad0*/  @!P0 NANOSLEEP.SYNCS 0x989680 ;  /* 0x009896800000895d */ /* 0x004fea0003900000 */
[----:B------:R-:W2:Y:S02]  /*9ae0*/  @!P0 SYNCS.PHASECHK.TRANS64 P0, [R0+URZ], R3 ;  /* 0x00000003000085a7 */ /* 0x000ea400080010ff */
[----:B--2---:R-:W-:Y:S05]  /*9af0*/  @!P0 BRA `(.L_x_150) ;  /* 0xfffffffc00f08947 */ /* 0x004fea000383ffff */
[----:B------:R-:W-:Y:S05]  /*9b00*/  BRA `(.L_x_151) ;  /* 0xffffff9000a47947 */ /* 0x000fea000383ffff */
.L_x_50:
[----:B------:R-:W-:-:S07]  /*9b10*/  MOV R0, UR5 ;  /* 0x0000000500007c02 */ /* 0x000fce0008000f00 */
.L_x_152:
[----:B-1----:R1:W2:Y:S02]  /*9b20*/  SYNCS.PHASECHK.TRANS64.TRYWAIT P0, [R0+URZ], R3 ;  /* 0x00000003000075a7 */ /* 0x0022a400080011ff */
[----:B--2---:R-:W-:Y:S05]  /*9b30*/  @!P0 NANOSLEEP.SYNCS 0x989680 ;  /* 0x009896800000895d */ /* 0x004fea0003900000 */
[----:B------:R-:W2:Y:S02]  /*9b40*/  @!P0 SYNCS.PHASECHK.TRANS64 P0, [R0+URZ], R3 ;  /* 0x00000003000085a7 */ /* 0x000ea400080010ff */
[----:B--2---:R-:W-:Y:S05]  /*9b50*/  @!P0 BRA `(.L_x_152) ;  /* 0xfffffffc00f08947 */ /* 0x004fea000383ffff */
[----:B------:R-:W-:Y:S05]  /*9b60*/  BRA `(.L_x_153) ;  /* 0xffffff9000b07947 */ /* 0x000fea000383ffff */
.L_x_51:
[----:B------:R-:W-:-:S07]  /*9b70*/  MOV R0, UR5 ;  /* 0x0000000500007c02 */ /* 0x000fce0008000f00 */
.L_x_154:
[----:B-1----:R1:W2:Y:S02]  /*9b80*/  SYNCS.PHASECHK.TRANS64.TRYWAIT P0, [R0+URZ], R3 ;  /* 0x00000003000075a7 */ /* 0x0022a400080011ff */
[----:B--2---:R-:W-:Y:S05]  /*9b90*/  @!P0 NANOSLEEP.SYNCS 0x989680 ;  /* 0x009896800000895d */ /* 0x004fea0003900000 */
[----:B------:R-:W2:Y:S02]  /*9ba0*/  @!P0 SYNCS.PHASECHK.TRANS64 P0, [R0+URZ], R3 ;  /* 0x00000003000085a7 */ /* 0x000ea400080010ff */
[----:B--2---:R-:W-:Y:S05]  /*9bb0*/  @!P0 BRA `(.L_x_154) ;  /* 0xfffffffc00f08947 */ /* 0x004fea000383ffff */
[----:B------:R-:W-:Y:S05]  /*9bc0*/  BRA `(.L_x_155) ;  /* 0xffffff9000bc7947 */ /* 0x000fea000383ffff */
.L_x_52:
[----:B------:R-:W-:-:S07]  /*9bd0*/  MOV R0, UR5 ;  /* 0x0000000500007c02 */ /* 0x000fce0008000f00 */
.L_x_156:
[----:B-1----:R1:W2:Y:S02]  /*9be0*/  SYNCS.PHASECHK.TRANS64.TRYWAIT P0, [R0+URZ], R3 ;  /* 0x00000003000075a7 */ /* 0x0022a400080011ff */
[----:B--2---:R-:W-:Y:S05]  /*9bf0*/  @!P0 NANOSLEEP.SYNCS 0x989680 ;  /* 0x009896800000895d */ /* 0x004fea0003900000 */
[----:B------:R-:W2:Y:S02]  /*9c00*/  @!P0 SYNCS.PHASECHK.TRANS64 P0, [R0+URZ], R3 ;  /* 0x00000003000085a7 */ /* 0x000ea400080010ff */
[----:B--2---:R-:W-:Y:S05]  /*9c10*/  @!P0 BRA `(.L_x_156) ;  /* 0xfffffffc00f08947 */ /* 0x004fea000383ffff */
[----:B------:R-:W-:Y:S05]  /*9c20*/  BRA `(.L_x_157) ;  /* 0xffffff9000c87947 */ /* 0x000fea000383ffff */
.L_x_53:
[----:B------:R-:W-:-:S07]  /*9c30*/  MOV R0, UR5 ;  /* 0x0000000500007c02 */ /* 0x000fce0008000f00 */
.L_x_158:
[----:B-1----:R1:W2:Y:S02]  /*9c40*/  SYNCS.PHASECHK.TRANS64.TRYWAIT P0, [R0+URZ], R3 ;  /* 0x00000003000075a7 */ /* 0x0022a400080011ff */
[----:B--2---:R-:W-:Y:S05]  /*9c50*/  @!P0 NANOSLEEP.SYNCS 0x989680 ;  /* 0x009896800000895d */ /* 0x004fea0003900000 */
[----:B------:R-:W2:Y:S02]  /*9c60*/  @!P0 SYNCS.PHASECHK.TRANS64 P0, [R0+URZ], R3 ;  /* 0x00000003000085a7 */ /* 0x000ea400080010ff */
[----:B--2---:R-:W-:Y:S05]  /*9c70*/  @!P0 BRA `(.L_x_158) ;  /* 0xfffffffc00f08947 */ /* 0x004fea000383ffff */
[----:B------:R-:W-:Y:S05]  /*9c80*/  BRA `(.L_x_159) ;  /* 0xffffff9000d47947 */ /* 0x000fea000383ffff */
.L_x_54:
[----:B------:R-:W-:-:S07]  /*9c90*/  MOV R0, UR5 ;  /* 0x0000000500007c02 */ /* 0x000fce0008000f00 */
.L_x_160:
[----:B-1----:R1:W2:Y:S02]  /*9ca0*/  SYNCS.PHASECHK.TRANS64.TRYWAIT P0, [R0+URZ], R3 ;  /* 0x00000003000075a7 */ /* 0x0022a400080011ff */
[----:B--2---:R-:W-:Y:S05]  /*9cb0*/  @!P0 NANOSLEEP.SYNCS 0x989680 ;  /* 0x009896800000895d */ /* 0x004fea0003900000 */
[----:B------:R-:W2:Y:S02]  /*9cc0*/  @!P0 SYNCS.PHASECHK.TRANS64 P0, [R0+URZ], R3 ;  /* 0x00000003000085a7 */ /* 0x000ea400080010ff */
[----:B--2---:R-:W-:Y:S05]  /*9cd0*/  @!P0 BRA `(.L_x_160) ;  /* 0xfffffffc00f08947 */ /* 0x004fea000383ffff */
[----:B------:R-:W-:Y:S05]  /*9ce0*/  BRA `(.L_x_161) ;  /* 0xffffff9000e07947 */ /* 0x000fea000383ffff */
.L_x_55:
[----:B------:R-:W-:-:S07]  /*9cf0*/  MOV R0, UR5 ;  /* 0x0000000500007c02 */ /* 0x000fce0008000f00 */
.L_x_162:
[----:B-1----:R1:W2:Y:S02]  /*9d00*/  SYNCS.PHASECHK.TRANS64.TRYWAIT P0, [R0+URZ], R3 ;  /* 0x00000003000075a7 */ /* 0x0022a400080011ff */
[----:B--2---:R-:W-:Y:S05]  /*9d10*/  @!P0 NANOSLEEP.SYNCS 0x989680 ;  /* 0x009896800000895d */ /* 0x004fea0003900000 */
[----:B------:R-:W2:Y:S02]  /*9d20*/  @!P0 SYNCS.PHASECHK.TRANS64 P0, [R0+URZ], R3 ;  /* 0x00000003000085a7 */ /* 0x000ea400080010ff */
[----:B--2---:R-:W-:Y:S05]  /*9d30*/  @!P0 BRA `(.L_x_162) ;  /* 0xfffffffc00f08947 */ /* 0x004fea000383ffff */
[----:B------:R-:W-:Y:S05]  /*9d40*/  BRA `(.L_x_163) ;  /* 0xffffff9000ec7947 */ /* 0x000fea000383ffff */
.L_x_56:
[----:B------:R-:W-:-:S07]  /*9d50*/  MOV R0, UR5 ;  /* 0x0000000500007c02 */ /* 0x000fce0008000f00 */
.L_x_164:
[----:B-1----:R1:W2:Y:S02]  /*9d60*/  SYNCS.PHASECHK.TRANS64.TRYWAIT P0, [R0+URZ], R3 ;  /* 0x00000003000075a7 */ /* 0x0022a400080011ff */
[----:B--2---:R-:W-:Y:S05]  /*9d70*/  @!P0 NANOSLEEP.SYNCS 0x989680 ;  /* 0x009896800000895d */ /* 0x004fea0003900000 */
[----:B------:R-:W2:Y:S02]  /*9d80*/  @!P0 SYNCS.PHASECHK.TRANS64 P0, [R0+URZ], R3 ;  /* 0x00000003000085a7 */ /* 0x000ea400080010ff */
[----:B--2---:R-:W-:Y:S05]  /*9d90*/  @!P0 BRA `(.L_x_164) ;  /* 0xfffffffc00f08947 */ /* 0x004fea000383ffff */
[----:B------:R-:W-:Y:S05]  /*9da0*/  BRA `(.L_x_165) ;  /* 0xffffff9000f87947 */ /* 0x000fea000383ffff */
.L_x_57:
[----:B------:R-:W-:-:S07]  /*9db0*/  MOV R0, UR5 ;  /* 0x0000000500007c02 */ /* 0x000fce0008000f00 */
.L_x_166:
[----:B-1----:R1:W2:Y:S02]  /*9dc0*/  SYNCS.PHASECHK.TRANS64.TRYWAIT P0, [R0+URZ], R3 ;  /* 0x00000003000075a7 */ /* 0x0022a400080011ff */
[----:B--2---:R-:W-:Y:S05]  /*9dd0*/  @!P0 NANOSLEEP.SYNCS 0x989680 ;  /* 0x009896800000895d */ /* 0x004fea0003900000 */
[----:B------:R-:W2:Y:S02]  /*9de0*/  @!P0 SYNCS.PHASECHK.TRANS64 P0, [R0+URZ], R3 ;  /* 0x00000003000085a7 */ /* 0x000ea400080010ff */
[----:B--2---:R-:W-:Y:S05]  /*9df0*/  @!P0 BRA `(.L_x_166) ;  /* 0xfffffffc00f08947 */ /* 0x004fea000383ffff */
[----:B------:R-:W-:Y:S05]  /*9e00*/  BRA `(.L_x_167) ;  /* 0xffffff9400047947 */ /* 0x000fea000383ffff */
.L_x_58:
[----:B------:R-:W-:-:S07]  /*9e10*/  MOV R0, UR5 ;  /* 0x0000000500007c02 */ /* 0x000fce0008000f00 */
.L_x_168:
[----:B-1----:R1:W2:Y:S02]  /*9e20*/  SYNCS.PHASECHK.TRANS64.TRYWAIT P0, [R0+URZ], R3 ;  /* 0x00000003000075a7 */ /* 0x0022a400080011ff */
[----:B--2---:R-:W-:Y:S05]  /*9e30*/  @!P0 NANOSLEEP.SYNCS 0x989680 ;  /* 0x009896800000895d */ /* 0x004fea0003900000 */
[----:B------:R-:W2:Y:S02]  /*9e40*/  @!P0 SYNCS.PHASECHK.TRANS64 P0, [R0+URZ], R3 ;  /* 0x00000003000085a7 */ /* 0x000ea400080010ff */
[----:B--2---:R-:W-:Y:S05]  /*9e50*/  @!P0 BRA `(.L_x_168) ;  /* 0xfffffffc00f08947 */ /* 0x004fea000383ffff */
[----:B------:R-:W-:Y:S05]  /*9e60*/  BRA `(.L_x_169) ;  /* 0xffffff9400107947 */ /* 0x000fea000383ffff */
.L_x_61:
[----:B-1----:R1:W2:Y:S02]  /*9e70*/  SYNCS.PHASECHK.TRANS64.TRYWAIT P0, [R2+URZ+0x190], R5 ;  /* 0x00019005020075a7 */ /* 0x0022a400080011ff */
[----:B--2---:R-:W-:Y:S05]  /*9e80*/  @!P0 NANOSLEEP.SYNCS 0x989680 ;  /* 0x009896800000895d */ /* 0x004fea0003900000 */
[----:B------:R-:W2:Y:S02]  /*9e90*/  @!P0 SYNCS.PHASECHK.TRANS64 P0, [R2+URZ+0x190], R5 ;  /* 0x00019005020085a7 */ /* 0x000ea400080010ff */
[----:B--2---:R-:W-:Y:S05]  /*9ea0*/  @!P0 BRA `(.L_x_61) ;  /* 0xfffffffc00f08947 */ /* 0x004fea000383ffff */
[----:B------:R-:W-:Y:S05]  /*9eb0*/  BRA `(.L_x_170) ;  /* 0xffffff94006c7947 */ /* 0x000fea000383ffff */
.L_x_62:
[----:B------:R-:W-:-:S07]  /*9ec0*/  MOV R2, UR4 ;  /* 0x0000000400027c02 */ /* 0x000fce0008000f00 */
.L_x_171:
[----:B-1----:R1:W2:Y:S02]  /*9ed0*/  SYNCS.PHASECHK.TRANS64.TRYWAIT P0, [R2+URZ+0x140], R5 ;  /* 0x00014005020075a7 */ /* 0x0022a400080011ff */
[----:B--2---:R-:W-:Y:S05]  /*9ee0*/  @!P0 NANOSLEEP.SYNCS 0x989680 ;  /* 0x009896800000895d */ /* 0x004fea0003900000 */
[----:B------:R-:W2:Y:S02]  /*9ef0*/  @!P0 SYNCS.PHASECHK.TRANS64 P0, [R2+URZ+0x140], R5 ;  /* 0x00014005020085a7 */ /* 0x000ea400080010ff */
[----:B--2---:R-:W-:Y:S05]  /*9f00*/  @!P0 BRA `(.L_x_171) ;  /* 0xfffffffc00f08947 */ /* 0x004fea000383ffff */
[----:B------:R-:W-:Y:S05]  /*9f10*/  BRA `(.L_x_172) ;  /* 0xffffff94007c7947 */ /* 0x000fea000383ffff */
.L_x_63:
[----:B-1----:R1:W2:Y:S02]  /*9f20*/  SYNCS.PHASECHK.TRANS64.TRYWAIT P1, [R2+URZ+0x130], R5 ;  /* 0x00013005020075a7 */ /* 0x0022a400080211ff */
[----:B--2---:R-:W-:Y:S05]  /*9f30*/  @!P1 NANOSLEEP.SYNCS 0x989680 ;  /* 0x009896800000995d */ /* 0x004fea0003900000 */
[----:B------:R-:W2:Y:S02]  /*9f40*/  @!P1 SYNCS.PHASECHK.TRANS64 P1, [R2+URZ+0x130], R5 ;  /* 0x00013005020095a7 */ /* 0x000ea400080210ff */
[----:B--2---:R-:W-:Y:S05]  /*9f50*/  @!P1 BRA `(.L_x_63) ;  /* 0xfffffffc00f09947 */ /* 0x004fea000383ffff */
[----:B------:R-:W-:Y:S05]  /*9f60*/  BRA `(.L_x_173) ;  /* 0xffffff9400ac7947 */ /* 0x000fea000383ffff */
.L_x_66:
[----:B------:R-:W-:-:S07]  /*9f70*/  MOV R0, UR4 ;  /* 0x0000000400007c02 */ /* 0x000fce0008000f00 */
.L_x_174:
[----:B-1----:R1:W2:Y:S02]  /*9f80*/  SYNCS.PHASECHK.TRANS64.TRYWAIT P0, [R0+URZ+0x140], R3 ;  /* 0x00014003000075a7 */ /* 0x0022a400080011ff */
[----:B--2---:R-:W-:Y:S05]  /*9f90*/  @!P0 NANOSLEEP.SYNCS 0x989680 ;  /* 0x009896800000895d */ /* 0x004fea0003900000 */
[----:B------:R-:W2:Y:S02]  /*9fa0*/  @!P0 SYNCS.PHASECHK.TRANS64 P0, [R0+URZ+0x140], R3 ;  /* 0x00014003000085a7 */ /* 0x000ea400080010ff */
[----:B--2---:R-:W-:Y:S05]  /*9fb0*/  @!P0 BRA `(.L_x_174) ;  /* 0xfffffffc00f08947 */ /* 0x004fea000383ffff */
[----:B------:R-:W-:Y:S05]  /*9fc0*/  BRA `(.L_x_65) ;  /* 0xffffff9800007947 */ /* 0x000fea000383ffff */
.L_x_75:
[----:B-1----:R-:W-:-:S04]  /*9fd0*/  MOV R0, UR5 ;  /* 0x0000000500007c02 */ /* 0x002fc80008000f00 */
[----:B------:R1:W2:Y:S03]  /*9fe0*/  SYNCS.PHASECHK.TRANS64.TRYWAIT P0, [R0+URZ+0x8], R7 ;  /* 0x00000807000075a7 */ /* 0x0002a600080011ff */
[----:B--2---:R-:W-:Y:S05]  /*9ff0*/  @!P0 NANOSLEEP.SYNCS 0x989680 ;  /* 0x009896800000895d */ /* 0x004fea0003900000 */
[----:B------:R-:W2:Y:S02]  /*a000*/  @!P0 SYNCS.PHASECHK.TRANS64 P0, [R0+URZ+0x8], R7 ;  /* 0x00000807000085a7 */ /* 0x000ea400080010ff */
[----:B--2---:R-:W-:Y:S05]  /*a010*/  @!P0 BRA `(.L_x_75) ;  /* 0xfffffffc00ec8947 */ /* 0x004fea000383ffff */
[----:B------:R-:W-:Y:S05]  /*a020*/  BRA `(.L_x_74) ;  /* 0xffffff9800b47947 */ /* 0x000fea000383ffff */
.L_x_77:
[----:B------:R-:W-:Y:S01]  /*a030*/  BSSY B0, `(.L_x_175) ;  /* 0x0000006000007945 */ /* 0x000fe20003800000 */
[----:B------:R-:W-:-:S07]  /*a040*/  MOV R15, 0xffffffff ;  /* 0xffffffff000f7802 */ /* 0x000fce0000000f00 */
[----:B-1---5:R-:W-:Y:S05]  /*a050*/  WARPSYNC.COLLECTIVE R15, `(.L_x_176) ;  /* 0x000000000f0c7348 */ /* 0x022fea0003c00000 */
[----:B------:R-:W-:Y:S02]  /*a060*/  ELECT P6, UR79, PT ;  /* 0x00000000004f782f */ /* 0x000fe400038c0000 */
[----:B------:R-:W-:Y:S01]  /*a070*/  MOV R14, UR79 ;  /* 0x0000004f000e7c02 */ /* 0x000fe20008000f00 */
[----:B-1---5:R-:W-:Y:S10]  /*a080*/  ENDCOLLECTIVE ;  /* 0x000000000000791b */ /* 0x022ff40003800000 */
.L_x_176:
[----:B------:R-:W-:Y:S05]  /*a090*/  BSYNC B0 ;  /* 0x0000000000007941 */ /* 0x000fea0003800000 */
.L_x_175:
[----:B------:R-:W-:Y:S01]  /*a0a0*/  PLOP3.LUT P0, PT, P6, PT, PT, 0x80, 0x8 ;  /* 0x000000000008781c */ /* 0x000fe2000370f070 */
[----:B------:R-:W-:-:S12]  /*a0b0*/  BRA `(.L_x_177) ;  /* 0xffffff9800e07947 */ /* 0x000fd8000383ffff */
.L_x_79:
[----:B-1----:R-:W-:-:S04]  /*a0c0*/  MOV R0, UR5 ;  /* 0x0000000500007c02 */ /* 0x002fc80008000f00 */
[----:B------:R1:W2:Y:S03]  /*a0d0*/  SYNCS.PHASECHK.TRANS64.TRYWAIT P0, [R0+URZ+0x8], R5 ;  /* 0x00000805000075a7 */ /* 0x0002a600080011ff */
[----:B--2---:R-:W-:Y:S05]  /*a0e0*/  @!P0 NANOSLEEP.SYNCS 0x989680 ;  /* 0x009896800000895d */ /* 0x004fea0003900000 */
[----:B------:R-:W2:Y:S02]  /*a0f0*/  @!P0 SYNCS.PHASECHK.TRANS64 P0, [R0+URZ+0x8], R5 ;  /* 0x00000805000085a7 */ /* 0x000ea400080010ff */
[----:B--2---:R-:W-:Y:S05]  /*a100*/  @!P0 BRA `(.L_x_79) ;  /* 0xfffffffc00ec8947 */ /* 0x004fea000383ffff */
[----:B------:R-:W-:Y:S05]  /*a110*/  BRA `(.L_x_78) ;  /* 0xffffff9800e47947 */ /* 0x000fea000383ffff */
.L_x_80:
[----:B-1----:R1:W2:Y:S02]  /*a120*/  SYNCS.PHASECHK.TRANS64.TRYWAIT P0, [R0+URZ+0x130], R5 ;  /* 0x00013005000075a7 */ /* 0x0022a400080011ff */
[----:B--2---:R-:W-:Y:S05]  /*a130*/  @!P0 NANOSLEEP.SYNCS 0x989680 ;  /* 0x009896800000895d */ /* 0x004fea0003900000 */
[----:B------:R-:W2:Y:S02]  /*a140*/  @!P0 SYNCS.PHASECHK.TRANS64 P0, [R0+URZ+0x130], R5 ;  /* 0x00013005000085a7 */ /* 0x000ea400080010ff */
[----:B--2---:R-:W-:Y:S05]  /*a150*/  @!P0 BRA `(.L_x_80) ;  /* 0xfffffffc00f08947 */ /* 0x004fea000383ffff */
[----:B------:R-:W-:Y:S05]  /*a160*/  BRA `(.L_x_178) ;  /* 0xffffff9c00c07947 */ /* 0x000fea000383ffff */
.L_x_82:
[----:B------:R-:W-:-:S07]  /*a170*/  MOV R0, UR23 ;  /* 0x0000001700007c02 */ /* 0x000fce0008000f00 */
.L_x_179:
[----:B-1----:R1:W2:Y:S02]  /*a180*/  SYNCS.PHASECHK.TRANS64.TRYWAIT P0, [R0+URZ+0x170], R5 ;  /* 0x00017005000075a7 */ /* 0x0022a400080011ff */
[----:B--2---:R-:W-:Y:S05]  /*a190*/  @!P0 NANOSLEEP.SYNCS 0x989680 ;  /* 0x009896800000895d */ /* 0x004fea0003900000 */
[----:B------:R-:W2:Y:S02]  /*a1a0*/  @!P0 SYNCS.PHASECHK.TRANS64 P0, [R0+URZ+0x170], R5 ;  /* 0x00017005000085a7 */ /* 0x000ea400080010ff */
[----:B--2---:R-:W-:Y:S05]  /*a1b0*/  @!P0 BRA `(.L_x_179) ;  /* 0xfffffffc00f08947 */ /* 0x004fea000383ffff */
[----:B------:R-:W-:Y:S05]  /*a1c0*/  BRA `(.L_x_180) ;  /* 0xffffffa0000c7947 */ /* 0x000fea000383ffff */
.L_x_85:
[----:B------:R-:W-:Y:S07]  /*a1d0*/  MOV R0, UR5 ;  /* 0x0000000500007c02 */ /* 0x000fee0008000f00 */
.L_x_181:
[----:B-1----:R1:W2:Y:S02]  /*a1e0*/  SYNCS.PHASECHK.TRANS64.TRYWAIT P0, [R0+URZ], R5 ;  /* 0x00000005000075a7 */ /* 0x0022a400080011ff */
[----:B--2---:R-:W-:Y:S05]  /*a1f0*/  @!P0 NANOSLEEP.SYNCS 0x989680 ;  /* 0x009896800000895d */ /* 0x004fea0003900000 */
[----:B------:R-:W2:Y:S02]  /*a200*/  @!P0 SYNCS.PHASECHK.TRANS64 P0, [R0+URZ], R5 ;  /* 0x00000005000085a7 */ /* 0x000ea400080010ff */
[----:B--2---:R-:W-:Y:S05]  /*a210*/  @!P0 BRA `(.L_x_181) ;  /* 0xfffffffc00f08947 */ /* 0x004fea000383ffff */
[----:B------:R-:W-:Y:S05]  /*a220*/  BRA `(.L_x_84) ;  /* 0xffffffa000207947 */ /* 0x000fea000383ffff */
.L_x_89:
[----:B-1----:R-:W-:-:S07]  /*a230*/  MOV R0, UR4 ;  /* 0x0000000400007c02 */ /* 0x002fce0008000f00 */
.L_x_182:
[----:B-1----:R1:W2:Y:S02]  /*a240*/  SYNCS.PHASECHK.TRANS64.TRYWAIT P0, [R0+URZ], R3 ;  /* 0x00000003000075a7 */ /* 0x0022a400080011ff */
[----:B--2---:R-:W-:Y:S05]  /*a250*/  @!P0 NANOSLEEP.SYNCS 0x989680 ;  /* 0x009896800000895d */ /* 0x004fea0003900000 */
[----:B------:R-:W2:Y:S02]  /*a260*/  @!P0 SYNCS.PHASECHK.TRANS64 P0, [R0+URZ], R3 ;  /* 0x00000003000085a7 */ /* 0x000ea400080010ff */
[----:B--2---:R-:W-:Y:S05]  /*a270*/  @!P0 BRA `(.L_x_182) ;  /* 0xfffffffc00f08947 */ /* 0x004fea000383ffff */
[----:B------:R-:W-:Y:S05]  /*a280*/  BRA `(.L_x_183) ;  /* 0xffffffa000ec7947 */ /* 0x000fea000383ffff */
.L_x_90:
[----:B------:R-:W-:-:S07]  /*a290*/  MOV R0, UR5 ;  /* 0x0000000500007c02 */ /* 0x000fce0008000f00 */
.L_x_184:
[----:B-1----:R1:W2:Y:S02]  /*a2a0*/  SYNCS.PHASECHK.TRANS64.TRYWAIT P0, [R0+URZ], R3 ;  /* 0x00000003000075a7 */ /* 0x0022a400080011ff */
[----:B--2---:R-:W-:Y:S05]  /*a2b0*/  @!P0 NANOSLEEP.SYNCS 0x989680 ;  /* 0x009896800000895d */ /* 0x004fea0003900000 */
[----:B------:R-:W2:Y:S02]  /*a2c0*/  @!P0 SYNCS.PHASECHK.TRANS64 P0, [R0+URZ], R3 ;  /* 0x00000003000085a7 */ /* 0x000ea400080010ff */
[----:B--2---:R-:W-:Y:S05]  /*a2d0*/  @!P0 BRA `(.L_x_184) ;  /* 0xfffffffc00f08947 */ /* 0x004fea000383ffff */
[----:B------:R-:W-:Y:S05]  /*a2e0*/  BRA `(.L_x_185) ;  /* 0xffffffa000f87947 */ /* 0x000fea000383ffff */
.L_x_91:
[----:B------:R-:W-:-:S07]  /*a2f0*/  MOV R0, UR5 ;  /* 0x0000000500007c02 */ /* 0x000fce0008000f00 */
.L_x_186:
[----:B-1----:R1:W2:Y:S02]  /*a300*/  SYNCS.PHASECHK.TRANS64.TRYWAIT P0, [R0+URZ], R3 ;  /* 0x00000003000075a7 */ /* 0x0022a400080011ff */
[----:B--2---:R-:W-:Y:S05]  /*a310*/  @!P0 NANOSLEEP.SYNCS 0x989680 ;  /* 0x009896800000895d */ /* 0x004fea0003900000 */
[----:B------:R-:W2:Y:S02]  /*a320*/  @!P0 SYNCS.PHASECHK.TRANS64 P0, [R0+URZ], R3 ;  /* 0x00000003000085a7 */ /* 0x000ea400080010ff */
[----:B--2---:R-:W-:Y:S05]  /*a330*/  @!P0 BRA `(.L_x_186) ;  /* 0xfffffffc00f08947 */ /* 0x004fea000383ffff */
[----:B------:R-:W-:Y:S05]  /*a340*/  BRA `(.L_x_187) ;  /* 0xffffffa400047947 */ /* 0x000fea000383ffff */
.L_x_94:
[----:B------:R-:W-:-:S07]  /*a350*/  MOV R0, UR17 ;  /* 0x0000001100007c02 */ /* 0x000fce0008000f00 */
.L_x_188:
[----:B-1----:R1:W2:Y:S02]  /*a360*/  SYNCS.PHASECHK.TRANS64.TRYWAIT P1, [R0+URZ+0x1b0], R3 ;  /* 0x0001b003000075a7 */ /* 0x0022a400080211ff */
[----:B--2---:R-:W-:Y:S05]  /*a370*/  @!P1 NANOSLEEP.SYNCS 0x989680 ;  /* 0x009896800000995d */ /* 0x004fea0003900000 */
[----:B------:R-:W2:Y:S02]  /*a380*/  @!P1 SYNCS.PHASECHK.TRANS64 P1, [R0+URZ+0x1b0], R3 ;  /* 0x0001b003000095a7 */ /* 0x000ea400080210ff */
[----:B--2---:R-:W-:Y:S05]  /*a390*/  @!P1 BRA `(.L_x_188) ;  /* 0xfffffffc00f09947 */ /* 0x004fea000383ffff */
[----:B------:R-:W-:Y:S05]  /*a3a0*/  BRA `(.L_x_189) ;  /* 0xffffffa400507947 */ /* 0x000fea000383ffff */
.L_x_99:
[----:B--2---:R2:W3:Y:S02]  /*a3b0*/  SYNCS.PHASECHK.TRANS64.TRYWAIT P0, [R12+URZ+0x130], R9 ;  /* 0x000130090c0075a7 */ /* 0x0044e400080011ff */
[----:B---3--:R-:W-:Y:S05]  /*a3c0*/  @!P0 NANOSLEEP.SYNCS 0x989680 ;  /* 0x009896800000895d */ /* 0x008fea0003900000 */
[----:B------:R-:W3:Y:S02]  /*a3d0*/  @!P0 SYNCS.PHASECHK.TRANS64 P0, [R12+URZ+0x130], R9 ;  /* 0x000130090c0085a7 */ /* 0x000ee400080010ff */
[----:B---3--:R-:W-:Y:S05]  /*a3e0*/  @!P0 BRA `(.L_x_99) ;  /* 0xfffffffc00f08947 */ /* 0x008fea000383ffff */
[----:B------:R-:W-:Y:S05]  /*a3f0*/  BRA `(.L_x_190) ;  /* 0xffffffa800707947 */ /* 0x000fea000383ffff */
.L_x_102:
[----:B------:R-:W-:Y:S07]  /*a400*/  MOV R0, UR21 ;  /* 0x0000001500007c02 */ /* 0x000fee0008000f00 */
.L_x_191:
[----:B--2---:R2:W3:Y:S02]  /*a410*/  SYNCS.PHASECHK.TRANS64.TRYWAIT P2, [R0+URZ+0x128], R11 ;  /* 0x0001280b000075a7 */ /* 0x0044e400080411ff */
[----:B---3--:R-:W-:Y:S05]  /*a420*/  @!P2 NANOSLEEP.SYNCS 0x989680 ;  /* 0x009896800000a95d */ /* 0x008fea0003900000 */
[----:B------:R-:W3:Y:S02]  /*a430*/  @!P2 SYNCS.PHASECHK.TRANS64 P2, [R0+URZ+0x128], R11 ;  /* 0x0001280b0000a5a7 */ /* 0x000ee400080410ff */
[----:B---3--:R-:W-:Y:S05]  /*a440*/  @!P2 BRA `(.L_x_191) ;  /* 0xfffffffc00f0a947 */ /* 0x008fea000383ffff */
[----:B------:R-:W-:Y:S05]  /*a450*/  BRA `(.L_x_101) ;  /* 0xffffffac00d87947 */ /* 0x000fea000383ffff */
.L_x_105:
[----:B--2---:R-:W-:Y:S07]  /*a460*/  MOV R0, UR21 ;  /* 0x0000001500007c02 */ /* 0x004fee0008000f00 */
.L_x_192:
[----:B--2---:R2:W3:Y:S02]  /*a470*/  SYNCS.PHASECHK.TRANS64.TRYWAIT P0, [R0+URZ+0x110], R9 ;  /* 0x00011009000075a7 */ /* 0x0044e400080011ff */
[----:B---3--:R-:W-:Y:S05]  /*a480*/  @!P0 NANOSLEEP.SYNCS 0x989680 ;  /* 0x009896800000895d */ /* 0x008fea0003900000 */
[----:B------:R-:W3:Y:S02]  /*a490*/  @!P0 SYNCS.PHASECHK.TRANS64 P0, [R0+URZ+0x110], R9 ;  /* 0x00011009000085a7 */ /* 0x000ee400080010ff */
[----:B---3--:R-:W-:Y:S05]  /*a4a0*/  @!P0 BRA `(.L_x_192) ;  /* 0xfffffffc00f08947 */ /* 0x008fea000383ffff */
[----:B------:R-:W-:Y:S05]  /*a4b0*/  BRA `(.L_x_193) ;  /* 0xffffffb000347947 */ /* 0x000fea000383ffff */
.L_x_106:
[----:B------:R-:W-:Y:S07]  /*a4c0*/  MOV R0, UR21 ;  /* 0x0000001500007c02 */ /* 0x000fee0008000f00 */
.L_x_194:
[----:B--2---:R2:W3:Y:S02]  /*a4d0*/  SYNCS.PHASECHK.TRANS64.TRYWAIT P0, [R0+URZ+0x118], R9 ;  /* 0x00011809000075a7 */ /* 0x0044e400080011ff */
[----:B---3--:R-:W-:Y:S05]  /*a4e0*/  @!P0 NANOSLEEP.SYNCS 0x989680 ;  /* 0x009896800000895d */ /* 0x008fea0003900000 */
[----:B------:R-:W3:Y:S02]  /*a4f0*/  @!P0 SYNCS.PHASECHK.TRANS64 P0, [R0+URZ+0x118], R9 ;  /* 0x00011809000085a7 */ /* 0x000ee400080010ff */
[----:B---3--:R-:W-:Y:S05]  /*a500*/  @!P0 BRA `(.L_x_194) ;  /* 0xfffffffc00f08947 */ /* 0x008fea000383ffff */
[----:B------:R-:W-:Y:S05]  /*a510*/  BRA `(.L_x_195) ;  /* 0xffffffb000707947 */ /* 0x000fea000383ffff */
.L_x_108:
[----:B------:R-:W-:-:S07]  /*a520*/  MOV R0, UR21 ;  /* 0x0000001500007c02 */ /* 0x000fce0008000f00 */
.L_x_196:
[----:B---3--:R3:W4:Y:S02]  /*a530*/  SYNCS.PHASECHK.TRANS64.TRYWAIT P0, [R0+URZ+0x110], R3 ;  /* 0x00011003000075a7 */ /* 0x00872400080011ff */
[----:B----4-:R-:W-:Y:S05]  /*a540*/  @!P0 NANOSLEEP.SYNCS 0x989680 ;  /* 0x009896800000895d */ /* 0x010fea0003900000 */
[----:B------:R-:W4:Y:S02]  /*a550*/  @!P0 SYNCS.PHASECHK.TRANS64 P0, [R0+URZ+0x110], R3 ;  /* 0x00011003000085a7 */ /* 0x000f2400080010ff */
[----:B----4-:R-:W-:Y:S05]  /*a560*/  @!P0 BRA `(.L_x_196) ;  /* 0xfffffffc00f08947 */ /* 0x010fea000383ffff */
[----:B------:R-:W-:Y:S05]  /*a570*/  BRA `(.L_x_197) ;  /* 0xffffffb000e47947 */ /* 0x000fea000383ffff */
.L_x_110:
[----:B-1----:R1:W2:Y:S02]  /*a580*/  SYNCS.PHASECHK.TRANS64.TRYWAIT P0, [R3+URZ+0x130], R0 ;  /* 0x00013000030075a7 */ /* 0x0022a400080011ff */
[----:B--2---:R-:W-:Y:S05]  /*a590*/  @!P0 NANOSLEEP.SYNCS 0x989680 ;  /* 0x009896800000895d */ /* 0x004fea0003900000 */
[----:B------:R-:W2:Y:S02]  /*a5a0*/  @!P0 SYNCS.PHASECHK.TRANS64 P0, [R3+URZ+0x130], R0 ;  /* 0x00013000030085a7 */ /* 0x000ea400080010ff */
[----:B--2---:R-:W-:Y:S05]  /*a5b0*/  @!P0 BRA `(.L_x_110) ;  /* 0xfffffffc00f08947 */ /* 0x004fea000383ffff */
[----:B------:R-:W-:Y:S05]  /*a5c0*/  BRA `(.L_x_198) ;  /* 0xffffffb400a07947 */ /* 0x000fea000383ffff */
.L_x_121:
[----:B-1----:R1:W2:Y:S02]  /*a5d0*/  SYNCS.PHASECHK.TRANS64.TRYWAIT P1, [R3+URZ+0x100], R0 ;  /* 0x00010000030075a7 */ /* 0x0022a400080211ff */
[----:B--2---:R-:W-:Y:S05]  /*a5e0*/  @!P1 NANOSLEEP.SYNCS 0x989680 ;  /* 0x009896800000995d */ /* 0x004fea0003900000 */
[----:B------:R-:W2:Y:S02]  /*a5f0*/  @!P1 SYNCS.PHASECHK.TRANS64 P1, [R3+URZ+0x100], R0 ;  /* 0x00010000030095a7 */ /* 0x000ea400080210ff */
[----:B--2---:R-:W-:Y:S05]  /*a600*/  @!P1 BRA `(.L_x_121) ;  /* 0xfffffffc00f09947 */ /* 0x004fea000383ffff */
[----:B------:R-:W-:Y:S05]  /*a610*/  BRA `(.L_x_120) ;  /* 0xffffffc400207947 */ /* 0x000fea000383ffff */
.L_x_123:
[----:B-1----:R1:W4:Y:S02]  /*a620*/  SYNCS.PHASECHK.TRANS64.TRYWAIT P0, [R144+URZ+0x150], R5 ;  /* 0x00015005900075a7 */ /* 0x00232400080011ff */
[----:B----4-:R-:W-:Y:S05]  /*a630*/  @!P0 NANOSLEEP.SYNCS 0x989680 ;  /* 0x009896800000895d */ /* 0x010fea0003900000 */
[----:B------:R-:W4:Y:S02]  /*a640*/  @!P0 SYNCS.PHASECHK.TRANS64 P0, [R144+URZ+0x150], R5 ;  /* 0x00015005900085a7 */ /* 0x000f2400080010ff */
[----:B----4-:R-:W-:Y:S05]  /*a650*/  @!P0 BRA `(.L_x_123) ;  /* 0xfffffffc00f08947 */ /* 0x010fea000383ffff */
[----:B------:R-:W-:Y:S05]  /*a660*/  BRA `(.L_x_122) ;  /* 0xffffffc4007c7947 */ /* 0x000fea000383ffff */
.L_x_131:
[----:B--2---:R2:W3:Y:S02]  /*a670*/  SYNCS.PHASECHK.TRANS64.TRYWAIT P0, [R114+URZ+0x100], R3 ;  /* 0x00010003720075a7 */ /* 0x0044e400080011ff */
[----:B---3--:R-:W-:Y:S05]  /*a680*/  @!P0 NANOSLEEP.SYNCS 0x989680 ;  /* 0x009896800000895d */ /* 0x008fea0003900000 */
[----:B------:R-:W3:Y:S02]  /*a690*/  @!P0 SYNCS.PHASECHK.TRANS64 P0, [R114+URZ+0x100], R3 ;  /* 0x00010003720085a7 */ /* 0x000ee400080010ff */
[----:B---3--:R-:W-:Y:S05]  /*a6a0*/  @!P0 BRA `(.L_x_131) ;  /* 0xfffffffc00f08947 */ /* 0x008fea000383ffff */
[----:B------:R-:W-:Y:S05]  /*a6b0*/  BRA `(.L_x_130) ;  /* 0xffffffd800807947 */ /* 0x000fea000383ffff */
        .weak           $__internal_0_$__cuda_sm10x_tcgen05_guardrail_trap_col_being_dealloced_not_returned_by_alloc
        .type           $__internal_0_$__cuda_sm10x_tcgen05_guardrail_trap_col_being_dealloced_not_returned_by_alloc,@function
        .size           $__internal_0_$__cuda_sm10x_tcgen05_guardrail_trap_col_being_dealloced_not_returned_by_alloc,($__internal_1_$__cuda_sm10x_tcgen05_guardrail_trap_phase_invalid_during_alloc - $__internal_0_$__cuda_sm10x_tcgen05_guardrail_trap_col_being_dealloced_not_returned_by_alloc)
$__internal_0_$__cuda_sm10x_tcgen05_guardrail_trap_col_being_dealloced_not_returned_by_alloc:
[----:B------:R-:W-:Y:S05]  /*a6c0*/  BPT.TRAP 0x1 ;  /* 0x000000040000795c */ /* 0x000fea0000300000 */
[----:B------:R-:W-:-:S04]  /*a6d0*/  HFMA2 R3, -RZ, RZ, 0, 0 ;  /* 0x00000000ff037431 */ /* 0x000fc800000001ff */
[----:B------:R-:W-:Y:S05]  /*a6e0*/  RET.REL.NODEC R2 `(_ZN7cutlass13device_kernelINS_4gemm6kernel13GemmUniversalIN4cute5tupleIJiiiiEEENS1_10collective13CollectiveMmaINS1_35MainloopSm100TmaUmmaWarpSpecializedILi16ELi2ELi4ENS5_IJNS4_1CILi2EEESB_NSA_ILi1EEEEEEEENS5_IJNSA_ILi256EEENSA_ILi128EEENSA_ILi64EEEEEEaNS5_IJlSC_lEEEaSJ_NS4_8TiledMMAINS4_8MMA_AtomIJNS4_21SM100_MMA_S8_2x1SM_SSIaaiLi256ELi128ELNS4_4UMMA5MajorE0ELSO_0ELNSN_8SaturateE0EEEEEENS4_6LayoutINS5_IJSC_SC_SC_EEENS5_IJNSA_ILi0EEESU_SU_EEEEENS5_IJNS4_10UnderscoreESX_SX_EEEEENS4_28SM100_TMA_2SM_LOAD_MULTICASTENS4_14ComposedLayoutINS4_7SwizzleILi2ELi4ELi3EEENS4_18smem_ptr_flag_bitsILi8EEENSS_INS5_IJNSA_ILi8EEESH_EEENS5_IJSH_SC_EEEEEEEvNS4_8identityENS4_18SM100_TMA_2SM_LOADES1A_vS1B_EENS_8epilogue10collective18CollectiveEpilogueINS1E_23Sm100TmaWarpSpecializedILi2ELi2ELi64ELb0ELb0EEEJNS5_IJSG_SG_SH_EEENS5_IJNSS_ISG_SC_EENSS_ISH_SC_EEEEEaSJ_aSJ_NS1E_6fusion15FusionCallbacksIS1I_NS1N_17LinearCombinationIaiaiLNS_15FloatRoundStyleE2EEES1J_S1M_JEEENS4_5SM1004TMEM4LOAD26SM100_TMEM_LOAD_32dp32b64xENS4_13SM90_TMA_LOADES1A_NS4_39AutoVectorizingCopyWithAssumedAlignmentILi128EEENS4_14SM90_TMA_STOREES1A_S1Z_S1Z_EEEvvEEEEvNT_6ParamsE) ;  /* 0xffffff5802447950 */ /* 0x000fea0003c3ffff */
        .weak           $__internal_1_$__cuda_sm10x_tcgen05_guardrail_trap_phase_invalid_during_alloc
        .type           $__internal_1_$__cuda_sm10x_tcgen05_guardrail_trap_phase_invalid_during_alloc,@function
        .size           $__internal_1_$__cuda_sm10x_tcgen05_guardrail_trap_phase_invalid_during_alloc,($__internal_2_$__cuda_sm10x_tcgen05_guardrail_trap_unallocated_columns_being_dealloced - $__internal_1_$__cuda_sm10x_tcgen05_guardrail_trap_phase_invalid_during_alloc)
$__internal_1_$__cuda_sm10x_tcgen05_guardrail_trap_phase_invalid_during_alloc:
[----:B------:R-:W-:Y:S05]  /*a6f0*/  BPT.TRAP 0x1 ;  /* 0x000000040000795c */ /* 0x000fea0000300000 */
[----:B------:R-:W-:-:S04]  /*a700*/  MOV R5, 0x0 ;  /* 0x0000000000057802 */ /* 0x000fc80000000f00 */
[----:B------:R-:W-:Y:S05]  /*a710*/  RET.REL.NODEC R4 `(_ZN7cutlass13device_kernelINS_4gemm6kernel13GemmUniversalIN4cute5tupleIJiiiiEEENS1_10collective13CollectiveMmaINS1_35MainloopSm100TmaUmmaWarpSpecializedILi16ELi2ELi4ENS5_IJNS4_1CILi2EEESB_NSA_ILi1EEEEEEEENS5_IJNSA_ILi256EEENSA_ILi128EEENSA_ILi64EEEEEEaNS5_IJlSC_lEEEaSJ_NS4_8TiledMMAINS4_8MMA_AtomIJNS4_21SM100_MMA_S8_2x1SM_SSIaaiLi256ELi128ELNS4_4UMMA5MajorE0ELSO_0ELNSN_8SaturateE0EEEEEENS4_6LayoutINS5_IJSC_SC_SC_EEENS5_IJNSA_ILi0EEESU_SU_EEEEENS5_IJNS4_10UnderscoreESX_SX_EEEEENS4_28SM100_TMA_2SM_LOAD_MULTICASTENS4_14ComposedLayoutINS4_7SwizzleILi2ELi4ELi3EEENS4_18smem_ptr_flag_bitsILi8EEENSS_INS5_IJNSA_ILi8EEESH_EEENS5_IJSH_SC_EEEEEEEvNS4_8identityENS4_18SM100_TMA_2SM_LOADES1A_vS1B_EENS_8epilogue10collective18CollectiveEpilogueINS1E_23Sm100TmaWarpSpecializedILi2ELi2ELi64ELb0ELb0EEEJNS5_IJSG_SG_SH_EEENS5_IJNSS_ISG_SC_EENSS_ISH_SC_EEEEEaSJ_aSJ_NS1E_6fusion15FusionCallbacksIS1I_NS1N_17LinearCombinationIaiaiLNS_15FloatRoundStyleE2EEES1J_S1M_JEEENS4_5SM1004TMEM4LOAD26SM100_TMEM_LOAD_32dp32b64xENS4_13SM90_TMA_LOADES1A_NS4_39AutoVectorizingCopyWithAssumedAlignmentILi128EEENS4_14SM90_TMA_STOREES1A_S1Z_S1Z_EEEvvEEEEvNT_6ParamsE) ;  /* 0xffffff5804387950 */ /* 0x000fea0003c3ffff */
        .weak           $__internal_2_$__cuda_sm10x_tcgen05_guardrail_trap_unallocated_columns_being_dealloced
        .type           $__internal_2_$__cuda_sm10x_tcgen05_guardrail_trap_unallocated_columns_being_dealloced,@function
        .size           $__internal_2_$__cuda_sm10x_tcgen05_guardrail_trap_unallocated_columns_being_dealloced,(.L_x_200 - $__internal_2_$__cuda_sm10x_tcgen05_guardrail_trap_unallocated_columns_being_dealloced)
$__internal_2_$__cuda_sm10x_tcgen05_guardrail_trap_unallocated_columns_being_dealloced:
[----:B------:R-:W-:Y:S05]  /*a720*/  BPT.TRAP 0x1 ;  /* 0x000000040000795c */ /* 0x000fea0000300000 */
[----:B------:R-:W-:-:S04]  /*a730*/  HFMA2 R3, -RZ, RZ, 0, 0 ;  /* 0x00000000ff037431 */ /* 0x000fc800000001ff */
[----:B------:R-:W-:Y:S05]  /*a740*/  RET.REL.NODEC R2 `(_ZN7cutlass13device_kernelINS_4gemm6kernel13GemmUniversalIN4cute5tupleIJiiiiEEENS1_10collective13CollectiveMmaINS1_35MainloopSm100TmaUmmaWarpSpecializedILi16ELi2ELi4ENS5_IJNS4_1CILi2EEESB_NSA_ILi1EEEEEEEENS5_IJNSA_ILi256EEENSA_ILi128EEENSA_ILi64EEEEEEaNS5_IJlSC_lEEEaSJ_NS4_8TiledMMAINS4_8MMA_AtomIJNS4_21SM100_MMA_S8_2x1SM_SSIaaiLi256ELi128ELNS4_4UMMA5MajorE0ELSO_0ELNSN_8SaturateE0EEEEEENS4_6LayoutINS5_IJSC_SC_SC_EEENS5_IJNSA_ILi0EEESU_SU_EEEEENS5_IJNS4_10UnderscoreESX_SX_EEEEENS4_28SM100_TMA_2SM_LOAD_MULTICASTENS4_14ComposedLayoutINS4_7SwizzleILi2ELi4ELi3EEENS4_18smem_ptr_flag_bitsILi8EEENSS_INS5_IJNSA_ILi8EEESH_EEENS5_IJSH_SC_EEEEEEEvNS4_8identityENS4_18SM100_TMA_2SM_LOADES1A_vS1B_EENS_8epilogue10collective18CollectiveEpilogueINS1E_23Sm100TmaWarpSpecializedILi2ELi2ELi64ELb0ELb0EEEJNS5_IJSG_SG_SH_EEENS5_IJNSS_ISG_SC_EENSS_ISH_SC_EEEEEaSJ_aSJ_NS1E_6fusion15FusionCallbacksIS1I_NS1N_17LinearCombinationIaiaiLNS_15FloatRoundStyleE2EEES1J_S1M_JEEENS4_5SM1004TMEM4LOAD26SM100_TMEM_LOAD_32dp32b64xENS4_13SM90_TMA_LOADES1A_NS4_39AutoVectorizingCopyWithAssumedAlignmentILi128EEENS4_14SM90_TMA_STOREES1A_S1Z_S1Z_EEEvvEEEEvNT_6ParamsE) ;  /* 0xffffff58022c7950 */ /* 0x000fea0003c3ffff */
.L_x_199:
[----:B------:R-:W-:-:S00]  /*a750*/  BRA `(.L_x_199) ;  /* 0xfffffffc00fc7947 */ /* 0x000fc0000383ffff */
[----:B------:R-:W-:-:S00]  /*a760*/  NOP ;  /* 0x0000000000007918 */ /* 0x000fc00000000000 */
        /* <DEDUP_REMOVED lines=9> */
.L_x_200:


//--------------------- .nv.global.init           --------------------------
	.section	.nv.global.init,"aw",@progbits
.nv.global.init:
	.type		$str$27,@object
	.size		$str$27,($str$28 - $str$27)
$str$27:
        /*0000*/ 	.byte	0x28, 0x61, 0x64, 0x64, 0x72, 0x65, 0x73, 0x73, 0x20, 0x26, 0x20, 0x6d, 0x61, 0x73, 0x6b, 0x29
        /*0010*/ 	.byte	0x20, 0x3d, 0x3d, 0x20, 0x30, 0x00
	.type		$str$28,@object
	.size		$str$28,($str$26 - $str$28)
$str$28:
        /*0016*/ 	.byte	0x2f, 0x74, 0x6d, 0x70, 0x2f, 0x63, 0x75, 0x74, 0x6c, 0x61, 0x73, 0x73, 0x5f, 0x73, 0x77, 0x65
        /*0026*/ 	.byte	0x65, 0x70, 0x5f, 0x73, 0x72, 0x63, 0x2f, 0x69, 0x6e, 0x63, 0x6c, 0x75, 0x64, 0x65, 0x2f, 0x63
        /*0036*/ 	.byte	0x75, 0x74, 0x65, 0x2f, 0x70, 0x6f, 0x69, 0x6e, 0x74, 0x65, 0x72, 0x5f, 0x66, 0x6c, 0x61, 0x67
        /*0046*/ 	.byte	0x67, 0x65, 0x64, 0x2e, 0x68, 0x70, 0x70, 0x00
	.type		$str$26,@object
	.size		$str$26,($str$25 - $str$26)
$str$26:
        /*004e*/ 	.byte	0x2f, 0x74, 0x6d, 0x70, 0x2f, 0x63, 0x75, 0x74, 0x6c, 0x61, 0x73, 0x73, 0x5f, 0x73, 0x77, 0x65
        /*005e*/ 	.byte	0x65, 0x70, 0x5f, 0x73, 0x72, 0x63, 0x2f, 0x69, 0x6e, 0x63, 0x6c, 0x75, 0x64, 0x65, 0x2f, 0x63
        /*006e*/ 	.byte	0x75, 0x74, 0x65, 0x2f, 0x61, 0x74, 0x6f, 0x6d, 0x2f, 0x63, 0x6f, 0x70, 0x79, 0x5f, 0x74, 0x72
        /*007e*/ 	.byte	0x61, 0x69, 0x74, 0x73, 0x5f, 0x73, 0x6d, 0x31, 0x30, 0x30, 0x2e, 0x68, 0x70, 0x70, 0x00
	.type		$str$25,@object
	.size		$str$25,(__unnamed_1 - $str$25)
$str$25:
        /*008d*/ 	.byte	0x28, 0x28, 0x75, 0x69, 0x6e, 0x74, 0x33, 0x32, 0x5f, 0x74, 0x28, 0x74, 0x68, 0x72, 0x65, 0x61
        /*009d*/ 	.byte	0x64, 0x49, 0x64, 0x78, 0x2e, 0x78, 0x29, 0x20, 0x2f, 0x20, 0x33, 0x32, 0x29, 0x20, 0x25, 0x20
        /*00ad*/ 	.byte	0x34, 0x29, 0x20, 0x3d, 0x3d, 0x20, 0x28, 0x28, 0x28, 0x74, 0x6d, 0x65, 0x6d, 0x5f, 0x61, 0x64
        /*00bd*/ 	.byte	0x64, 0x72, 0x20, 0x3e, 0x3e, 0x20, 0x31, 0x36, 0x29, 0x20, 0x2f, 0x20, 0x33, 0x32, 0x29, 0x20
        /*00cd*/ 	.byte	0x25, 0x20, 0x34, 0x29, 0x00
	.type		__unnamed_1,@object
	.size		__unnamed_1,(__unnamed_2 - __unnamed_1)
__unnamed_1:
        /*00d2*/ 	.byte	0x61, 0x75, 0x74, 0x6f, 0x20, 0x63, 0x75, 0x74, 0x65, 0x3a, 0x3a, 0x61, 0x73, 0x5f, 0x70, 0x6f
        /* <DEDUP_REMOVED lines=24> */
        /*0262*/ 	.byte	0x5d, 0x00
	.type		__unnamed_2,@object
	.size		__unnamed_2,(.L_2 - __unnamed_2)
__unnamed_2:
        /* <DEDUP_REMOVED lines=42> */
        /*0504*/ 	.byte	0x43, 0x3c, 0x30, 0x3e, 0x3e, 0x3e, 0x3e, 0x5d, 0x00
.L_2:


//--------------------- .nv.shared._ZN7cutlass13device_kernelINS_4gemm6kernel13GemmUniversalIN4cute5tupleIJiiiiEEENS1_10collective13CollectiveMmaINS1_35MainloopSm100TmaUmmaWarpSpecializedILi16ELi2ELi4ENS5_IJNS4_1CILi2EEESB_NSA_ILi1EEEEEEEENS5_IJNSA_ILi256EEENSA_ILi128EEENSA_ILi64EEEEEEaNS5_IJlSC_lEEEaSJ_NS4_8TiledMMAINS4_8MMA_AtomIJNS4_21SM100_MMA_S8_2x1SM_SSIaaiLi256ELi128ELNS4_4UMMA5MajorE0ELSO_0ELNSN_8SaturateE0EEEEEENS4_6LayoutINS5_IJSC_SC_SC_EEENS5_IJNSA_ILi0EEESU_SU_EEEEENS5_IJNS4_10UnderscoreESX_SX_EEEEENS4_28SM100_TMA_2SM_LOAD_MULTICASTENS4_14ComposedLayoutINS4_7SwizzleILi2ELi4ELi3EEENS4_18smem_ptr_flag_bitsILi8EEENSS_INS5_IJNSA_ILi8EEESH_EEENS5_IJSH_SC_EEEEEEEvNS4_8identityENS4_18SM100_TMA_2SM_LOADES1A_vS1B_EENS_8epilogue10collective18CollectiveEpilogueINS1E_23Sm100TmaWarpSpecializedILi2ELi2ELi64ELb0ELb0EEEJNS5_IJSG_SG_SH_EEENS5_IJNSS_ISG_SC_EENSS_ISH_SC_EEEEEaSJ_aSJ_NS1E_6fusion15FusionCallbacksIS1I_NS1N_17LinearCombinationIaiaiLNS_15FloatRoundStyleE2EEES1J_S1M_JEEENS4_5SM1004TMEM4LOAD26SM100_TMEM_LOAD_32dp32b64xENS4_13SM90_TMA_LOADES1A_NS4_39AutoVectorizingCopyWithAssumedAlignmentILi128EEENS4_14SM90_TMA_STOREES1A_S1Z_S1Z_EEEvvEEEEvNT_6ParamsE --------------------------
	.section	.nv.shared._ZN7cutlass13device_kernelINS_4gemm6kernel13GemmUniversalIN4cute5tupleIJiiiiEEENS1_10collective13CollectiveMmaINS1_35MainloopSm100TmaUmmaWarpSpecializedILi16ELi2ELi4ENS5_IJNS4_1CILi2EEESB_NSA_ILi1EEEEEEEENS5_IJNSA_ILi256EEENSA_ILi128EEENSA_ILi64EEEEEEaNS5_IJlSC_lEEEaSJ_NS4_8TiledMMAINS4_8MMA_AtomIJNS4_21SM100_MMA_S8_2x1SM_SSIaaiLi256ELi128ELNS4_4UMMA5MajorE0ELSO_0ELNSN_8SaturateE0EEEEEENS4_6LayoutINS5_IJSC_SC_SC_EEENS5_IJNSA_ILi0EEESU_SU_EEEEENS5_IJNS4_10UnderscoreESX_SX_EEEEENS4_28SM100_TMA_2SM_LOAD_MULTICASTENS4_14ComposedLayoutINS4_7SwizzleILi2ELi4ELi3EEENS4_18smem_ptr_flag_bitsILi8EEENSS_INS5_IJNSA_ILi8EEESH_EEENS5_IJSH_SC_EEEEEEEvNS4_8identityENS4_18SM100_TMA_2SM_LOADES1A_vS1B_EENS_8epilogue10collective18CollectiveEpilogueINS1E_23Sm100TmaWarpSpecializedILi2ELi2ELi64ELb0ELb0EEEJNS5_IJSG_SG_SH_EEENS5_IJNSS_ISG_SC_EENSS_ISH_SC_EEEEEaSJ_aSJ_NS1E_6fusion15FusionCallbacksIS1I_NS1N_17LinearCombinationIaiaiLNS_15FloatRoundStyleE2EEES1J_S1M_JEEENS4_5SM1004TMEM4LOAD26SM100_TMEM_LOAD_32dp32b64xENS4_13SM90_TMA_LOADES1A_NS4_39AutoVectorizingCopyWithAssumedAlignmentILi128EEENS4_14SM90_TMA_STOREES1A_S1Z_S1Z_EEEvvEEEEvNT_6ParamsE,"aw",@nobits
	.sectionflags	@""
	.align	16
	.zero		1024


//--------------------- .nv.shared.reserved.0     --------------------------
	.section	.nv.shared.reserved.0,"aw",@nobits
	.weak		__nv_reservedSMEM_offset_0_alias
	.size		__nv_reservedSMEM_offset_0_alias, 0, 64
	.other		__nv_reservedSMEM_offset_0_alias,@"STO_CUDA_RESERVED_SHARED STV_DEFAULT"
__nv_reservedSMEM_offset_0_alias:
	.zero		0
.nv.shared.reserved.0:
	.zero		64
	.weak		__nv_reservedSMEM_tcgen05_partition
	.type		__nv_reservedSMEM_tcgen05_partition,@object
	.size		__nv_reservedSMEM_tcgen05_partition,(.L_0 - __nv_reservedSMEM_tcgen05_partition)
__nv_reservedSMEM_tcgen05_partition:
	.zero		32
.L_0:


//--------------------- .nv.global                --------------------------
	.section	.nv.global,"aw",@nobits
.nv.global:
	.type		_ZN39_INTERNAL_02ed984f_4_k_cu_50d998c3_94834cute1_E,@object
	.size		_ZN39_INTERNAL_02ed984f_4_k_cu_50d998c3_94834cute1_E,(_ZN39_INTERNAL_02ed984f_4_k_cu_50d998c3_94834cuda3std3__45__cpo6cbeginE - _ZN39_INTERNAL_02ed984f_4_k_cu_50d998c3_94834cute1_E)
_ZN39_INTERNAL_02ed984f_4_k_cu_50d998c3_94834cute1_E:
	.zero		1
	.type		_ZN39_INTERNAL_02ed984f_4_k_cu_50d998c3_94834cuda3std3__45__cpo6cbeginE,@object
	.size		_ZN39_INTERNAL_02ed984f_4_k_cu_50d998c3_94834cuda3std3__45__cpo6cbeginE,(_ZN39_INTERNAL_02ed984f_4_k_cu_50d998c3_94834cuda3std3__48in_placeE - _ZN39_INTERNAL_02ed984f_4_k_cu_50d998c3_94834cuda3std3__45__cpo6cbeginE)
_ZN39_INTERNAL_02ed984f_4_k_cu_50d998c3_94834cuda3std3__45__cpo6cbeginE:
	.zero		1
	.type		_ZN39_INTERNAL_02ed984f_4_k_cu_50d998c3_94834cuda3std3__48in_placeE,@object
	.size		_ZN39_INTERNAL_02ed984f_4_k_cu_50d998c3_94834cuda3std3__48in_placeE,(_ZN39_INTERNAL_02ed984f_4_k_cu_50d998c3_94834cuda3std6ranges3__45__cpo9iter_moveE - _ZN39_INTERNAL_02ed984f_4_k_cu_50d998c3_94834cuda3std3__48in_placeE)
_ZN39_INTERNAL_02ed984f_4_k_cu_50d998c3_94834cuda3std3__48in_placeE:
	.zero		1
	.type		_ZN39_INTERNAL_02ed984f_4_k_cu_50d998c3_94834cuda3std6ranges3__45__cpo9iter_moveE,@object
	.size		_ZN39_INTERNAL_02ed984f_4_k_cu_50d998c3_94834cuda3std6ranges3__45__cpo9iter_moveE,(_ZN39_INTERNAL_02ed984f_4_k_cu_50d998c3_94834cuda3std3__45__cpo5beginE - _ZN39_INTERNAL_02ed984f_4_k_cu_50d998c3_94834cuda3std6ranges3__45__cpo9iter_moveE)
_ZN39_INTERNAL_02ed984f_4_k_cu_50d998c3_94834cuda3std6ranges3__45__cpo9iter_moveE:
	.zero		1
	.type		_ZN39_INTERNAL_02ed984f_4_k_cu_50d998c3_94834cuda3std3__45__cpo5beginE,@object
	.size		_ZN39_INTERNAL_02ed984f_4_k_cu_50d998c3_94834cuda3std3__45__cpo5beginE,(_ZN39_INTERNAL_02ed984f_4_k_cu_50d998c3_94834cuda3std3__441_GLOBAL__N__02ed984f_4_k_cu_50d998c3_94836ignoreE - _ZN39_INTERNAL_02ed984f_4_k_cu_50d998c3_94834cuda3std3__45__cpo5beginE)
_ZN39_INTERNAL_02ed984f_4_k_cu_50d998c3_94834cuda3std3__45__cpo5beginE:
	.zero		1
	.type		_ZN39_INTERNAL_02ed984f_4_k_cu_50d998c3_94834cuda3std3__441_GLOBAL__N__02ed984f_4_k_cu_50d998c3_94836ignoreE,@object
	.size		_ZN39_INTERNAL_02ed984f_4_k_cu_50d998c3_94834cuda3std3__441_GLOBAL__N__02ed984f_4_k_cu_50d998c3_94836ignoreE,(_ZN39_INTERNAL_02ed984f_4_k_cu_50d998c3_94834cute7productE - _ZN39_INTERNAL_02ed984f_4_k_cu_50d998c3_94834cuda3std3__441_GLOBAL__N__02ed984f_4_k_cu_50d998c3_94836ignoreE)
_ZN39_INTERNAL_02ed984f_4_k_cu_50d998c3_94834cuda3std3__441_GLOBAL__N__02ed984f_4_k_cu_50d998c3_94836ignoreE:
	.zero		1
	.type		_ZN39_INTERNAL_02ed984f_4_k_cu_50d998c3_94834cute7productE,@object
	.size		_ZN39_INTERNAL_02ed984f_4_k_cu_50d998c3_94834cute7productE,(_ZN39_INTERNAL_02ed984f_4_k_cu_50d998c3_94834cuda3std3__45__cpo3endE - _ZN39_INTERNAL_02ed984f_4_k_cu_50d998c3_94834cute7productE)
_ZN39_INTERNAL_02ed984f_4_k_cu_50d998c3_94834cute7productE:
	.zero		1
	.type		_ZN39_INTERNAL_02ed984f_4_k_cu_50d998c3_94834cuda3std3__45__cpo3endE,@object
	.size		_ZN39_INTERNAL_02ed984f_4_k_cu_50d998c3_94834cuda3std3__45__cpo3endE,(_ZN39_INTERNAL_02ed984f_4_k_cu_50d998c3_94834cuda3std3__419piecewise_constructE - _ZN39_INTERNAL_02ed984f_4_k_cu_50d998c3_94834cuda3std3__45__cpo3endE)
_ZN39_INTERNAL_02ed984f_4_k_cu_50d998c3_94834cuda3std3__45__cpo3endE:
	.zero		1
	.type		_ZN39_INTERNAL_02ed984f_4_k_cu_50d998c3_94834cuda3std3__419piecewise_constructE,@object
	.size		_ZN39_INTERNAL_02ed984f_4_k_cu_50d998c3_94834cuda3std3__419piecewise_constructE,(_ZN39_INTERNAL_02ed984f_4_k_cu_50d998c3_94834cuda3std3__45__cpo4cendE - _ZN39_INTERNAL_02ed984f_4_k_cu_50d998c3_94834cuda3std3__419piecewise_constructE)
_ZN39_INTERNAL_02ed984f_4_k_cu_50d998c3_94834cuda3std3__419piecewise_constructE:
	.zero		1
	.type		_ZN39_INTERNAL_02ed984f_4_k_cu_50d998c3_94834cuda3std3__45__cpo4cendE,@object
	.size		_ZN39_INTERNAL_02ed984f_4_k_cu_50d998c3_94834cuda3std3__45__cpo4cendE,(_ZN39_INTERNAL_02ed984f_4_k_cu_50d998c3_94834cuda3std6ranges3__45__cpo4swapE - _ZN39_INTERNAL_02ed984f_4_k_cu_50d998c3_94834cuda3std3__45__cpo4cendE)
_ZN39_INTERNAL_02ed984f_4_k_cu_50d998c3_94834cuda3std3__45__cpo4cendE:
	.zero		1
	.type		_ZN39_INTERNAL_02ed984f_4_k_cu_50d998c3_94834cuda3std6ranges3__45__cpo4swapE,@object
	.size		_ZN39_INTERNAL_02ed984f_4_k_cu_50d998c3_94834cuda3std6ranges3__45__cpo4swapE,(.L_10 - _ZN39_INTERNAL_02ed984f_4_k_cu_50d998c3_94834cuda3std6ranges3__45__cpo4swapE)
_ZN39_INTERNAL_02ed984f_4_k_cu_50d998c3_94834cuda3std6ranges3__45__cpo4swapE:
	.zero		1
.L_10:


//--------------------- .nv.constant0._ZN7cutlass13device_kernelINS_4gemm6kernel13GemmUniversalIN4cute5tupleIJiiiiEEENS1_10collective13CollectiveMmaINS1_35MainloopSm100TmaUmmaWarpSpecializedILi16ELi2ELi4ENS5_IJNS4_1CILi2EEESB_NSA_ILi1EEEEEEEENS5_IJNSA_ILi256EEENSA_ILi128EEENSA_ILi64EEEEEEaNS5_IJlSC_lEEEaSJ_NS4_8TiledMMAINS4_8MMA_AtomIJNS4_21SM100_MMA_S8_2x1SM_SSIaaiLi256ELi128ELNS4_4UMMA5MajorE0ELSO_0ELNSN_8SaturateE0EEEEEENS4_6LayoutINS5_IJSC_SC_SC_EEENS5_IJNSA_ILi0EEESU_SU_EEEEENS5_IJNS4_10UnderscoreESX_SX_EEEEENS4_28SM100_TMA_2SM_LOAD_MULTICASTENS4_14ComposedLayoutINS4_7SwizzleILi2ELi4ELi3EEENS4_18smem_ptr_flag_bitsILi8EEENSS_INS5_IJNSA_ILi8EEESH_EEENS5_IJSH_SC_EEEEEEEvNS4_8identityENS4_18SM100_TMA_2SM_LOADES1A_vS1B_EENS_8epilogue10collective18CollectiveEpilogueINS1E_23Sm100TmaWarpSpecializedILi2ELi2ELi64ELb0ELb0EEEJNS5_IJSG_SG_SH_EEENS5_IJNSS_ISG_SC_EENSS_ISH_SC_EEEEEaSJ_aSJ_NS1E_6fusion15FusionCallbacksIS1I_NS1N_17LinearCombinationIaiaiLNS_15FloatRoundStyleE2EEES1J_S1M_JEEENS4_5SM1004TMEM4LOAD26SM100_TMEM_LOAD_32dp32b64xENS4_13SM90_TMA_LOADES1A_NS4_39AutoVectorizingCopyWithAssumedAlignmentILi128EEENS4_14SM90_TMA_STOREES1A_S1Z_S1Z_EEEvvEEEEvNT_6ParamsE --------------------------
	.section	.nv.constant0._ZN7cutlass13device_kernelINS_4gemm6kernel13GemmUniversalIN4cute5tupleIJiiiiEEENS1_10collective13CollectiveMmaINS1_35MainloopSm100TmaUmmaWarpSpecializedILi16ELi2ELi4ENS5_IJNS4_1CILi2EEESB_NSA_ILi1EEEEEEEENS5_IJNSA_ILi256EEENSA_ILi128EEENSA_ILi64EEEEEEaNS5_IJlSC_lEEEaSJ_NS4_8TiledMMAINS4_8MMA_AtomIJNS4_21SM100_MMA_S8_2x1SM_SSIaaiLi256ELi128ELNS4_4UMMA5MajorE0ELSO_0ELNSN_8SaturateE0EEEEEENS4_6LayoutINS5_IJSC_SC_SC_EEENS5_IJNSA_ILi0EEESU_SU_EEEEENS5_IJNS4_10UnderscoreESX_SX_EEEEENS4_28SM100_TMA_2SM_LOAD_MULTICASTENS4_14ComposedLayoutINS4_7SwizzleILi2ELi4ELi3EEENS4_18smem_ptr_flag_bitsILi8EEENSS_INS5_IJNSA_ILi8EEESH_EEENS5_IJSH_SC_EEEEEEEvNS4_8identityENS4_18SM100_TMA_2SM_LOADES1A_vS1B_EENS_8epilogue10collective18CollectiveEpilogueINS1E_23Sm100TmaWarpSpecializedILi2ELi2ELi64ELb0ELb0EEEJNS5_IJSG_SG_SH_EEENS5_IJNSS_ISG_SC_EENSS_ISH_SC_EEEEEaSJ_aSJ_NS1E_6fusion15FusionCallbacksIS1I_NS1N_17LinearCombinationIaiaiLNS_15FloatRoundStyleE2EEES1J_S1M_JEEENS4_5SM1004TMEM4LOAD26SM100_TMEM_LOAD_32dp32b64xENS4_13SM90_TMA_LOADES1A_NS4_39AutoVectorizingCopyWithAssumedAlignmentILi128EEENS4_14SM90_TMA_STOREES1A_S1Z_S1Z_EEEvvEEEEvNT_6ParamsE,"a",@progbits
	.sectionflags	@""
	.align	4
.nv.constant0._ZN7cutlass13device_kernelINS_4gemm6kernel13GemmUniversalIN4cute5tupleIJiiiiEEENS1_10collective13CollectiveMmaINS1_35MainloopSm100TmaUmmaWarpSpecializedILi16ELi2ELi4ENS5_IJNS4_1CILi2EEESB_NSA_ILi1EEEEEEEENS5_IJNSA_ILi256EEENSA_ILi128EEENSA_ILi64EEEEEEaNS5_IJlSC_lEEEaSJ_NS4_8TiledMMAINS4_8MMA_AtomIJNS4_21SM100_MMA_S8_2x1SM_SSIaaiLi256ELi128ELNS4_4UMMA5MajorE0ELSO_0ELNSN_8SaturateE0EEEEEENS4_6LayoutINS5_IJSC_SC_SC_EEENS5_IJNSA_ILi0EEESU_SU_EEEEENS5_IJNS4_10UnderscoreESX_SX_EEEEENS4_28SM100_TMA_2SM_LOAD_MULTICASTENS4_14ComposedLayoutINS4_7SwizzleILi2ELi4ELi3EEENS4_18smem_ptr_flag_bitsILi8EEENSS_INS5_IJNSA_ILi8EEESH_EEENS5_IJSH_SC_EEEEEEEvNS4_8identityENS4_18SM100_TMA_2SM_LOADES1A_vS1B_EENS_8epilogue10collective18CollectiveEpilogueINS1E_23Sm100TmaWarpSpecializedILi2ELi2ELi64ELb0ELb0EEEJNS5_IJSG_SG_SH_EEENS5_IJNSS_ISG_SC_EENSS_ISH_SC_EEEEEaSJ_aSJ_NS1E_6fusion15FusionCallbacksIS1I_NS1N_17LinearCombinationIaiaiLNS_15FloatRoundStyleE2EEES1J_S1M_JEEENS4_5SM1004TMEM4LOAD26SM100_TMEM_LOAD_32dp32b64xENS4_13SM90_TMA_LOADES1A_NS4_39AutoVectorizingCopyWithAssumedAlignmentILi128EEENS4_14SM90_TMA_STOREES1A_S1Z_S1Z_EEEvvEEEEvNT_6ParamsE:
	.zero		2944


//--------------------- SYMBOLS --------------------------

	.type		.nv.reservedSmem.offset0,@object
	.size		.nv.reservedSmem.offset0,0x4
	.type		.nv.reservedSmem.cap,@object
	.size		.nv.reservedSmem.cap,0x4
	.type		__assertfail,@function
